	.headerflags	@"EF_CUDA_TEXMODE_UNIFIED EF_CUDA_64BIT_ADDRESS EF_CUDA_ACCELERATORS EF_CUDA_SM90 EF_CUDA_VIRTUAL_SM(EF_CUDA_SM90)"
	.elftype	@"ET_EXEC"


//--------------------- .nv.info                  --------------------------
	.section	.nv.info,"",@"SHT_CUDA_INFO"
	.align	4


	//----- nvinfo : EIATTR_REGCOUNT
	.align		4
        /*0000*/ 	.byte	0x04, 0x2f
        /*0002*/ 	.short	(.L_3 - .L_2)
	.align		4
.L_2:
        /*0004*/ 	.word	index@(l2norm_fwd_kernel)
        /*0008*/ 	.word	0x000000f1


	//----- nvinfo : EIATTR_FRAME_SIZE
	.align		4
.L_3:
        /*000c*/ 	.byte	0x04, 0x11
        /*000e*/ 	.short	(.L_5 - .L_4)
	.align		4
.L_4:
        /*0010*/ 	.word	index@(l2norm_fwd_kernel)
        /*0014*/ 	.word	0x00000000


	//----- nvinfo : EIATTR_MIN_STACK_SIZE
	.align		4
.L_5:
        /*0018*/ 	.byte	0x04, 0x12
        /*001a*/ 	.short	(.L_7 - .L_6)
	.align		4
.L_6:
        /*001c*/ 	.word	index@(l2norm_fwd_kernel)
        /*0020*/ 	.word	0x00000000
.L_7:


//--------------------- .nv.info.l2norm_fwd_kernel --------------------------
	.section	.nv.info.l2norm_fwd_kernel,"",@"SHT_CUDA_INFO"
	.sectionflags	@""
	.align	4


	//----- nvinfo : EIATTR_CUDA_API_VERSION
	.align		4
        /*0000*/ 	.byte	0x04, 0x37
        /*0002*/ 	.short	(.L_9 - .L_8)
.L_8:
        /*0004*/ 	.word	0x00000080


	//----- nvinfo : EIATTR_KPARAM_INFO
	.align		4
.L_9:
        /*0008*/ 	.byte	0x04, 0x17
        /*000a*/ 	.short	(.L_11 - .L_10)
.L_10:
        /*000c*/ 	.word	0x00000000
        /*0010*/ 	.short	0x0004
        /*0012*/ 	.short	0x0020
        /*0014*/ 	.byte	0x00, 0xf4, 0x21, 0x00


	//----- nvinfo : EIATTR_KPARAM_INFO
	.align		4
.L_11:
        /*0018*/ 	.byte	0x04, 0x17
        /*001a*/ 	.short	(.L_13 - .L_12)
.L_12:
        /*001c*/ 	.word	0x00000000
        /*0020*/ 	.short	0x0003
        /*0022*/ 	.short	0x0018
        /*0024*/ 	.byte	0x00, 0xf0, 0x11, 0x00


	//----- nvinfo : EIATTR_KPARAM_INFO
	.align		4
.L_13:
        /*0028*/ 	.byte	0x04, 0x17
        /*002a*/ 	.short	(.L_15 - .L_14)
.L_14:
        /*002c*/ 	.word	0x00000000
        /*0030*/ 	.short	0x0002
        /*0032*/ 	.short	0x0010
        /*0034*/ 	.byte	0x00, 0xf4, 0x21, 0x00


	//----- nvinfo : EIATTR_KPARAM_INFO
	.align		4
.L_15:
        /*0038*/ 	.byte	0x04, 0x17
        /*003a*/ 	.short	(.L_17 - .L_16)
.L_16:
        /*003c*/ 	.word	0x00000000
        /*0040*/ 	.short	0x0001
        /*0042*/ 	.short	0x0008
        /*0044*/ 	.byte	0x00, 0xf4, 0x21, 0x00


	//----- nvinfo : EIATTR_KPARAM_INFO
	.align		4
.L_17:
        /*0048*/ 	.byte	0x04, 0x17
        /*004a*/ 	.short	(.L_19 - .L_18)
.L_18:
        /*004c*/ 	.word	0x00000000
        /*0050*/ 	.short	0x0000
        /*0052*/ 	.short	0x0000
        /*0054*/ 	.byte	0x00, 0xf4, 0x21, 0x00


	//----- nvinfo : EIATTR_SPARSE_MMA_MASK
	.align		4
.L_19:
        /*0058*/ 	.byte	0x03, 0x50
        /*005a*/ 	.short	0x0000


	//----- nvinfo : EIATTR_MAXREG_COUNT
	.align		4
        /*005c*/ 	.byte	0x03, 0x1b
        /*005e*/ 	.short	0x00ff


	//----- nvinfo : EIATTR_COOP_GROUP_MASK_REGIDS
	.align		4
        /*0060*/ 	.byte	0x04, 0x29
        /*0062*/ 	.short	(.L_21 - .L_20)


	//   ....[0]....
.L_20:
        /*0064*/ 	.word	0xffffffff


	//   ....[1]....
        /*0068*/ 	.word	0xffffffff


	//   ....[2]....
        /*006c*/ 	.word	0xffffffff


	//   ....[3]....
        /*0070*/ 	.word	0xffffffff


	//   ....[4]....
        /*0074*/ 	.word	0xffffffff


	//   ....[5]....
        /*0078*/ 	.word	0xffffffff


	//   ....[6]....
        /*007c*/ 	.word	0xffffffff


	//   ....[7]....
        /*0080*/ 	.word	0xffffffff


	//   ....[8]....
        /*0084*/ 	.word	0xffffffff


	//   ....[9]....
        /*0088*/ 	.word	0xffffffff


	//   ....[10]....
        /*008c*/ 	.word	0xffffffff


	//   ....[11]....
        /*0090*/ 	.word	0xffffffff


	//   ....[12]....
        /*0094*/ 	.word	0xffffffff


	//   ....[13]....
        /*0098*/ 	.word	0xffffffff


	//   ....[14]....
        /*009c*/ 	.word	0xffffffff


	//   ....[15]....
        /*00a0*/ 	.word	0xffffffff


	//   ....[16]....
        /*00a4*/ 	.word	0xffffffff


	//   ....[17]....
        /*00a8*/ 	.word	0xffffffff


	//   ....[18]....
        /*00ac*/ 	.word	0xffffffff


	//   ....[19]....
        /*00b0*/ 	.word	0xffffffff


	//   ....[20]....
        /*00b4*/ 	.word	0xffffffff


	//   ....[21]....
        /*00b8*/ 	.word	0xffffffff


	//   ....[22]....
        /*00bc*/ 	.word	0xffffffff


	//   ....[23]....
        /*00c0*/ 	.word	0xffffffff


	//   ....[24]....
        /*00c4*/ 	.word	0xffffffff


	//   ....[25]....
        /*00c8*/ 	.word	0xffffffff


	//   ....[26]....
        /*00cc*/ 	.word	0xffffffff


	//   ....[27]....
        /*00d0*/ 	.word	0xffffffff


	//   ....[28]....
        /*00d4*/ 	.word	0xffffffff


	//   ....[29]....
        /*00d8*/ 	.word	0xffffffff


	//   ....[30]....
        /*00dc*/ 	.word	0xffffffff


	//   ....[31]....
        /*00e0*/ 	.word	0xffffffff


	//   ....[32]....
        /*00e4*/ 	.word	0xffffffff


	//   ....[33]....
        /*00e8*/ 	.word	0xffffffff


	//   ....[34]....
        /*00ec*/ 	.word	0xffffffff


	//   ....[35]....
        /*00f0*/ 	.word	0xffffffff


	//   ....[36]....
        /*00f4*/ 	.word	0xffffffff


	//   ....[37]....
        /*00f8*/ 	.word	0xffffffff


	//   ....[38]....
        /*00fc*/ 	.word	0xffffffff


	//   ....[39]....
        /*0100*/ 	.word	0xffffffff


	//   ....[40]....
        /*0104*/ 	.word	0xffffffff


	//   ....[41]....
        /*0108*/ 	.word	0xffffffff


	//   ....[42]....
        /*010c*/ 	.word	0xffffffff


	//   ....[43]....
        /*0110*/ 	.word	0xffffffff


	//   ....[44]....
        /*0114*/ 	.word	0xffffffff


	//   ....[45]....
        /*0118*/ 	.word	0xffffffff


	//   ....[46]....
        /*011c*/ 	.word	0xffffffff


	//   ....[47]....
        /*0120*/ 	.word	0xffffffff


	//   ....[48]....
        /*0124*/ 	.word	0xffffffff


	//   ....[49]....
        /*0128*/ 	.word	0xffffffff


	//   ....[50]....
        /*012c*/ 	.word	0xffffffff


	//   ....[51]....
        /*0130*/ 	.word	0xffffffff


	//   ....[52]....
        /*0134*/ 	.word	0xffffffff


	//   ....[53]....
        /*0138*/ 	.word	0xffffffff


	//   ....[54]....
        /*013c*/ 	.word	0xffffffff


	//   ....[55]....
        /*0140*/ 	.word	0xffffffff


	//   ....[56]....
        /*0144*/ 	.word	0xffffffff


	//   ....[57]....
        /*0148*/ 	.word	0xffffffff


	//   ....[58]....
        /*014c*/ 	.word	0xffffffff


	//   ....[59]....
        /*0150*/ 	.word	0xffffffff


	//   ....[60]....
        /*0154*/ 	.word	0xffffffff


	//   ....[61]....
        /*0158*/ 	.word	0xffffffff


	//   ....[62]....
        /*015c*/ 	.word	0xffffffff


	//   ....[63]....
        /*0160*/ 	.word	0xffffffff


	//   ....[64]....
        /*0164*/ 	.word	0xffffffff


	//   ....[65]....
        /*0168*/ 	.word	0xffffffff


	//   ....[66]....
        /*016c*/ 	.word	0xffffffff


	//   ....[67]....
        /*0170*/ 	.word	0xffffffff


	//   ....[68]....
        /*0174*/ 	.word	0xffffffff


	//   ....[69]....
        /*0178*/ 	.word	0xffffffff


	//   ....[70]....
        /*017c*/ 	.word	0xffffffff


	//   ....[71]....
        /*0180*/ 	.word	0xffffffff


	//   ....[72]....
        /*0184*/ 	.word	0xffffffff


	//   ....[73]....
        /*0188*/ 	.word	0xffffffff


	//   ....[74]....
        /*018c*/ 	.word	0xffffffff


	//   ....[75]....
        /*0190*/ 	.word	0xffffffff


	//   ....[76]....
        /*0194*/ 	.word	0xffffffff


	//   ....[77]....
        /*0198*/ 	.word	0xffffffff


	//   ....[78]....
        /*019c*/ 	.word	0xffffffff


	//   ....[79]....
        /*01a0*/ 	.word	0xffffffff


	//   ....[80]....
        /*01a4*/ 	.word	0xffffffff


	//   ....[81]....
        /*01a8*/ 	.word	0xffffffff


	//   ....[82]....
        /*01ac*/ 	.word	0xffffffff


	//   ....[83]....
        /*01b0*/ 	.word	0xffffffff


	//   ....[84]....
        /*01b4*/ 	.word	0xffffffff


	//   ....[85]....
        /*01b8*/ 	.word	0xffffffff


	//   ....[86]....
        /*01bc*/ 	.word	0xffffffff


	//   ....[87]....
        /*01c0*/ 	.word	0xffffffff


	//   ....[88]....
        /*01c4*/ 	.word	0xffffffff


	//   ....[89]....
        /*01c8*/ 	.word	0xffffffff


	//   ....[90]....
        /*01cc*/ 	.word	0xffffffff


	//   ....[91]....
        /*01d0*/ 	.word	0xffffffff


	//   ....[92]....
        /*01d4*/ 	.word	0xffffffff


	//   ....[93]....
        /*01d8*/ 	.word	0xffffffff


	//   ....[94]....
        /*01dc*/ 	.word	0xffffffff


	//   ....[95]....
        /*01e0*/ 	.word	0xffffffff


	//   ....[96]....
        /*01e4*/ 	.word	0xffffffff


	//   ....[97]....
        /*01e8*/ 	.word	0xffffffff


	//   ....[98]....
        /*01ec*/ 	.word	0xffffffff


	//   ....[99]....
        /*01f0*/ 	.word	0xffffffff


	//   ....[100]....
        /*01f4*/ 	.word	0xffffffff


	//   ....[101]....
        /*01f8*/ 	.word	0xffffffff


	//   ....[102]....
        /*01fc*/ 	.word	0xffffffff


	//   ....[103]....
        /*0200*/ 	.word	0xffffffff


	//   ....[104]....
        /*0204*/ 	.word	0xffffffff


	//   ....[105]....
        /*0208*/ 	.word	0xffffffff


	//   ....[106]....
        /*020c*/ 	.word	0xffffffff


	//   ....[107]....
        /*0210*/ 	.word	0xffffffff


	//   ....[108]....
        /*0214*/ 	.word	0xffffffff


	//   ....[109]....
        /*0218*/ 	.word	0xffffffff


	//   ....[110]....
        /*021c*/ 	.word	0xffffffff


	//   ....[111]....
        /*0220*/ 	.word	0xffffffff


	//   ....[112]....
        /*0224*/ 	.word	0xffffffff


	//   ....[113]....
        /*0228*/ 	.word	0xffffffff


	//   ....[114]....
        /*022c*/ 	.word	0xffffffff


	//   ....[115]....
        /*0230*/ 	.word	0xffffffff


	//   ....[116]....
        /*0234*/ 	.word	0xffffffff


	//   ....[117]....
        /*0238*/ 	.word	0xffffffff


	//   ....[118]....
        /*023c*/ 	.word	0xffffffff


	//   ....[119]....
        /*0240*/ 	.word	0xffffffff


	//   ....[120]....
        /*0244*/ 	.word	0xffffffff


	//   ....[121]....
        /*0248*/ 	.word	0xffffffff


	//   ....[122]....
        /*024c*/ 	.word	0xffffffff


	//   ....[123]....
        /*0250*/ 	.word	0xffffffff


	//   ....[124]....
        /*0254*/ 	.word	0xffffffff


	//   ....[125]....
        /*0258*/ 	.word	0xffffffff


	//   ....[126]....
        /*025c*/ 	.word	0xffffffff


	//   ....[127]....
        /*0260*/ 	.word	0xffffffff


	//----- nvinfo : EIATTR_COOP_GROUP_INSTR_OFFSETS
	.align		4
.L_21:
        /*0264*/ 	.byte	0x04, 0x28
        /*0266*/ 	.short	(.L_23 - .L_22)


	//   ....[0]....
.L_22:
        /*0268*/ 	.word	0x00000a80


	//   ....[1]....
        /*026c*/ 	.word	0x00000bd0


	//   ....[2]....
        /*0270*/ 	.word	0x00000d30


	//   ....[3]....
        /*0274*/ 	.word	0x00000e40


	//   ....[4]....
        /*0278*/ 	.word	0x00002400


	//   ....[5]....
        /*027c*/ 	.word	0x00002420


	//   ....[6]....
        /*0280*/ 	.word	0x00002440


	//   ....[7]....
        /*0284*/ 	.word	0x00002460


	//   ....[8]....
        /*0288*/ 	.word	0x00002790


	//   ....[9]....
        /*028c*/ 	.word	0x000027b0


	//   ....[10]....
        /*0290*/ 	.word	0x000027d0


	//   ....[11]....
        /*0294*/ 	.word	0x000027f0


	//   ....[12]....
        /*0298*/ 	.word	0x00002b10


	//   ....[13]....
        /*029c*/ 	.word	0x00002b30


	//   ....[14]....
        /*02a0*/ 	.word	0x00002b50


	//   ....[15]....
        /*02a4*/ 	.word	0x00002b70


	//   ....[16]....
        /*02a8*/ 	.word	0x00002e80


	//   ....[17]....
        /*02ac*/ 	.word	0x00002ea0


	//   ....[18]....
        /*02b0*/ 	.word	0x00002ec0


	//   ....[19]....
        /*02b4*/ 	.word	0x00002ee0


	//   ....[20]....
        /*02b8*/ 	.word	0x00003200


	//   ....[21]....
        /*02bc*/ 	.word	0x00003220


	//   ....[22]....
        /*02c0*/ 	.word	0x00003240


	//   ....[23]....
        /*02c4*/ 	.word	0x00003260


	//   ....[24]....
        /*02c8*/ 	.word	0x00003580


	//   ....[25]....
        /*02cc*/ 	.word	0x000035a0


	//   ....[26]....
        /*02d0*/ 	.word	0x000035c0


	//   ....[27]....
        /*02d4*/ 	.word	0x000035e0


	//   ....[28]....
        /*02d8*/ 	.word	0x00003900


	//   ....[29]....
        /*02dc*/ 	.word	0x00003920


	//   ....[30]....
        /*02e0*/ 	.word	0x00003940


	//   ....[31]....
        /*02e4*/ 	.word	0x00003960


	//   ....[32]....
        /*02e8*/ 	.word	0x00003c80


	//   ....[33]....
        /*02ec*/ 	.word	0x00003ca0


	//   ....[34]....
        /*02f0*/ 	.word	0x00003cc0


	//   ....[35]....
        /*02f4*/ 	.word	0x00003ce0


	//   ....[36]....
        /*02f8*/ 	.word	0x00004000


	//   ....[37]....
        /*02fc*/ 	.word	0x00004020


	//   ....[38]....
        /*0300*/ 	.word	0x00004040


	//   ....[39]....
        /*0304*/ 	.word	0x00004060


	//   ....[40]....
        /*0308*/ 	.word	0x00004380


	//   ....[41]....
        /*030c*/ 	.word	0x000043a0


	//   ....[42]....
        /*0310*/ 	.word	0x000043c0


	//   ....[43]....
        /*0314*/ 	.word	0x000043e0


	//   ....[44]....
        /*0318*/ 	.word	0x00004700


	//   ....[45]....
        /*031c*/ 	.word	0x00004720


	//   ....[46]....
        /*0320*/ 	.word	0x00004740


	//   ....[47]....
        /*0324*/ 	.word	0x00004760


	//   ....[48]....
        /*0328*/ 	.word	0x00004a80


	//   ....[49]....
        /*032c*/ 	.word	0x00004aa0


	//   ....[50]....
        /*0330*/ 	.word	0x00004ac0


	//   ....[51]....
        /*0334*/ 	.word	0x00004ae0


	//   ....[52]....
        /*0338*/ 	.word	0x00004e00


	//   ....[53]....
        /*033c*/ 	.word	0x00004e20


	//   ....[54]....
        /*0340*/ 	.word	0x00004e40


	//   ....[55]....
        /*0344*/ 	.word	0x00004e60


	//   ....[56]....
        /*0348*/ 	.word	0x00005180


	//   ....[57]....
        /*034c*/ 	.word	0x000051a0


	//   ....[58]....
        /*0350*/ 	.word	0x000051c0


	//   ....[59]....
        /*0354*/ 	.word	0x000051e0


	//   ....[60]....
        /*0358*/ 	.word	0x00005500


	//   ....[61]....
        /*035c*/ 	.word	0x00005520


	//   ....[62]....
        /*0360*/ 	.word	0x00005540


	//   ....[63]....
        /*0364*/ 	.word	0x00005560


	//   ....[64]....
        /*0368*/ 	.word	0x00005850


	//   ....[65]....
        /*036c*/ 	.word	0x00005870


	//   ....[66]....
        /*0370*/ 	.word	0x00005890


	//   ....[67]....
        /*0374*/ 	.word	0x000058b0


	//   ....[68]....
        /*0378*/ 	.word	0x00005bd0


	//   ....[69]....
        /*037c*/ 	.word	0x00005bf0


	//   ....[70]....
        /*0380*/ 	.word	0x00005c10


	//   ....[71]....
        /*0384*/ 	.word	0x00005c30


	//   ....[72]....
        /*0388*/ 	.word	0x00005f80


	//   ....[73]....
        /*038c*/ 	.word	0x00005fa0


	//   ....[74]....
        /*0390*/ 	.word	0x00005fc0


	//   ....[75]....
        /*0394*/ 	.word	0x00005fe0


	//   ....[76]....
        /*0398*/ 	.word	0x00006300


	//   ....[77]....
        /*039c*/ 	.word	0x00006320


	//   ....[78]....
        /*03a0*/ 	.word	0x00006340


	//   ....[79]....
        /*03a4*/ 	.word	0x00006360


	//   ....[80]....
        /*03a8*/ 	.word	0x00006680


	//   ....[81]....
        /*03ac*/ 	.word	0x000066a0


	//   ....[82]....
        /*03b0*/ 	.word	0x000066c0


	//   ....[83]....
        /*03b4*/ 	.word	0x000066e0


	//   ....[84]....
        /*03b8*/ 	.word	0x00006a00


	//   ....[85]....
        /*03bc*/ 	.word	0x00006a20


	//   ....[86]....
        /*03c0*/ 	.word	0x00006a40


	//   ....[87]....
        /*03c4*/ 	.word	0x00006a60


	//   ....[88]....
        /*03c8*/ 	.word	0x00006d80


	//   ....[89]....
        /*03cc*/ 	.word	0x00006da0


	//   ....[90]....
        /*03d0*/ 	.word	0x00006dc0


	//   ....[91]....
        /*03d4*/ 	.word	0x00006de0


	//   ....[92]....
        /*03d8*/ 	.word	0x000070f0


	//   ....[93]....
        /*03dc*/ 	.word	0x00007110


	//   ....[94]....
        /*03e0*/ 	.word	0x00007130


	//   ....[95]....
        /*03e4*/ 	.word	0x00007150


	//   ....[96]....
        /*03e8*/ 	.word	0x00007460


	//   ....[97]....
        /*03ec*/ 	.word	0x00007480


	//   ....[98]....
        /*03f0*/ 	.word	0x000074a0


	//   ....[99]....
        /*03f4*/ 	.word	0x000074c0


	//   ....[100]....
        /*03f8*/ 	.word	0x00007640


	//   ....[101]....
        /*03fc*/ 	.word	0x00007660


	//   ....[102]....
        /*0400*/ 	.word	0x00007690


	//   ....[103]....
        /*0404*/ 	.word	0x000076e0


	//   ....[104]....
        /*0408*/ 	.word	0x000079c0


	//   ....[105]....
        /*040c*/ 	.word	0x000079e0


	//   ....[106]....
        /*0410*/ 	.word	0x00007a10


	//   ....[107]....
        /*0414*/ 	.word	0x00007a60


	//   ....[108]....
        /*0418*/ 	.word	0x00007d00


	//   ....[109]....
        /*041c*/ 	.word	0x00007d20


	//   ....[110]....
        /*0420*/ 	.word	0x00007d40


	//   ....[111]....
        /*0424*/ 	.word	0x00007d70


	//   ....[112]....
        /*0428*/ 	.word	0x00007f10


	//   ....[113]....
        /*042c*/ 	.word	0x00007f30


	//   ....[114]....
        /*0430*/ 	.word	0x00007f50


	//   ....[115]....
        /*0434*/ 	.word	0x00007f80


	//   ....[116]....
        /*0438*/ 	.word	0x00008100


	//   ....[117]....
        /*043c*/ 	.word	0x00008120


	//   ....[118]....
        /*0440*/ 	.word	0x00008140


	//   ....[119]....
        /*0444*/ 	.word	0x00008160


	//   ....[120]....
        /*0448*/ 	.word	0x000082f0


	//   ....[121]....
        /*044c*/ 	.word	0x00008310


	//   ....[122]....
        /*0450*/ 	.word	0x00008330


	//   ....[123]....
        /*0454*/ 	.word	0x00008350


	//   ....[124]....
        /*0458*/ 	.word	0x000084f0


	//   ....[125]....
        /*045c*/ 	.word	0x00008510


	//   ....[126]....
        /*0460*/ 	.word	0x00008530


	//   ....[127]....
        /*0464*/ 	.word	0x00008550


	//----- nvinfo : EIATTR_EXIT_INSTR_OFFSETS
	.align		4
.L_23:
        /*0468*/ 	.byte	0x04, 0x1c
        /*046a*/ 	.short	(.L_25 - .L_24)


	//   ....[0]....
.L_24:
        /*046c*/ 	.word	0x000094e0


	//   ....[1]....
        /*0470*/ 	.word	0x00009540


	//----- nvinfo : EIATTR_REQNTID
	.align		4
.L_25:
        /*0474*/ 	.byte	0x04, 0x10
        /*0476*/ 	.short	(.L_27 - .L_26)
.L_26:
        /*0478*/ 	.word	0x00000040
        /*047c*/ 	.word	0x00000001
        /*0480*/ 	.word	0x00000001


	//----- nvinfo : EIATTR_CBANK_PARAM_SIZE
	.align		4
.L_27:
        /*0484*/ 	.byte	0x03, 0x19
        /*0486*/ 	.short	0x0028


	//----- nvinfo : EIATTR_PARAM_CBANK
	.align		4
        /*0488*/ 	.byte	0x04, 0x0a
        /*048a*/ 	.short	(.L_29 - .L_28)
	.align		4
.L_28:
        /*048c*/ 	.word	index@(.nv.constant0.l2norm_fwd_kernel)
        /*0490*/ 	.short	0x0210
        /*0492*/ 	.short	0x0028


	//----- nvinfo : EIATTR_SW_WAR
	.align		4
.L_29:
        /*0494*/ 	.byte	0x04, 0x36
        /*0496*/ 	.short	(.L_31 - .L_30)
.L_30:
        /*0498*/ 	.word	0x00000008
.L_31:


//--------------------- .nv.callgraph             --------------------------
	.section	.nv.callgraph,"",@"SHT_CUDA_CALLGRAPH"
	.align	4
	.sectionentsize	8
	.align		4
        /*0000*/ 	.word	0x00000000
	.align		4
        /*0004*/ 	.word	0xffffffff
	.align		4
        /*0008*/ 	.word	0x00000000
	.align		4
        /*000c*/ 	.word	0xfffffffe
	.align		4
        /*0010*/ 	.word	0x00000000
	.align		4
        /*0014*/ 	.word	0xfffffffd
	.align		4
        /*0018*/ 	.word	0x00000000
	.align		4
        /*001c*/ 	.word	0xfffffffc


//--------------------- .nv.constant4             --------------------------
	.section	.nv.constant4,"a",@progbits
	.align	8
	.align		8
.nv.constant4:
        /*0000*/ 	.dword	_$_str
	.align		8
        /*0008*/ 	.dword	_$_str_$_2


//--------------------- .text.l2norm_fwd_kernel   --------------------------
	.section	.text.l2norm_fwd_kernel,"ax",@progbits
	.sectionflags	@"SHF_BARRIERS=1"
	.align	128
        .global         l2norm_fwd_kernel
        .type           l2norm_fwd_kernel,@function
        .size           l2norm_fwd_kernel,(.L_x_1 - l2norm_fwd_kernel)
        .other          l2norm_fwd_kernel,@"STO_CUDA_ENTRY STV_DEFAULT"
l2norm_fwd_kernel:
.text.l2norm_fwd_kernel:
[----:B------:R-:W0:Y:S01]  /*0000*/  LDC R1, c[0x0][0x28] ;  /* 0x00000a00ff017b82 */ /* 0x000e220000000800 */
[----:B------:R-:W1:Y:S01]  /*0010*/  S2R R3, SR_TID.X ;  /* 0x0000000000037919 */ /* 0x000e620000002100 */
[----:B------:R-:W-:Y:S01]  /*0020*/  ULDC.64 UR4, c[0x0][0x210] ;  /* 0x0000840000047ab9 */ /* 0x000fe20000000a00 */
[----:B------:R-:W-:Y:S02]  /*0030*/  CS2R R16, SRZ ;  /* 0x0000000000107805 */ /* 0x000fe4000001ff00 */
[----:B------:R-:W-:Y:S01]  /*0040*/  CS2R R18, SRZ ;  /* 0x0000000000127805 */ /* 0x000fe2000001ff00 */
[----:B------:R-:W2:Y:S01]  /*0050*/  S2R R0, SR_CTAID.X ;  /* 0x0000000000007919 */ /* 0x000ea20000002500 */
[----:B------:R-:W-:Y:S01]  /*0060*/  ULDC.64 UR6, c[0x0][0x208] ;  /* 0x0000820000067ab9 */ /* 0x000fe20000000a00 */
[----:B------:R-:W-:Y:S01]  /*0070*/  ULDC UR8, c[0x0][0x228] ;  /* 0x00008a0000087ab9 */ /* 0x000fe20000000800 */
[----:B------:R-:W-:Y:S02]  /*0080*/  CS2R R122, SRZ ;  /* 0x00000000007a7805 */ /* 0x000fe4000001ff00 */
[----:B------:R-:W-:-:S02]  /*0090*/  CS2R R136, SRZ ;  /* 0x0000000000887805 */ /* 0x000fc4000001ff00 */
[----:B------:R-:W-:Y:S02]  /*00a0*/  CS2R R138, SRZ ;  /* 0x00000000008a7805 */ /* 0x000fe4000001ff00 */
[----:B------:R-:W-:Y:S01]  /*00b0*/  CS2R R134, SRZ ;  /* 0x0000000000867805 */ /* 0x000fe2000001ff00 */
[----:B------:R-:W-:Y:S01]  /*00c0*/  ULDC.64 UR10, c[0x0][0x218] ;  /* 0x00008600000a7ab9 */ /* 0x000fe20000000a00 */
[----:B-1----:R-:W-:Y:S01]  /*00d0*/  SHF.R.U32.HI R15, RZ, 0x4, R3 ;  /* 0x00000004ff0f7819 */ /* 0x002fe20000011603 */
[----:B------:R-:W-:Y:S02]  /*00e0*/  IMAD.SHL.U32 R2, R3, 0x8, RZ ;  /* 0x0000000803027824 */ /* 0x000fe400078e00ff */
[----:B--2---:R-:W-:Y:S01]  /*00f0*/  IMAD.SHL.U32 R0, R0, 0x80, RZ ;  /* 0x0000008000007824 */ /* 0x004fe200078e00ff */
[----:B------:R-:W-:Y:S02]  /*0100*/  SGXT.U32 R15, R15, 0x2 ;  /* 0x000000020f0f781a */ /* 0x000fe40000000000 */
[----:B------:R-:W-:-:S02]  /*0110*/  LOP3.LUT R9, R2, 0x78, RZ, 0xc0, !PT ;  /* 0x0000007802097812 */ /* 0x000fc400078ec0ff */
[----:B------:R-:W-:Y:S02]  /*0120*/  LOP3.LUT R4, R15, R0, RZ, 0xfc, !PT ;  /* 0x000000000f047212 */ /* 0x000fe400078efcff */
[----:B------:R-:W-:-:S03]  /*0130*/  ISETP.GT.AND P3, PT, R0, -0x1, PT ;  /* 0xffffffff0000780c */ /* 0x000fc60003f64270 */
[C---:B------:R-:W-:Y:S01]  /*0140*/  IMAD.WIDE R32, R4.reuse, 0x80, RZ ;  /* 0x0000008004207825 */ /* 0x040fe200078e02ff */
[----:B------:R-:W-:Y:S02]  /*0150*/  ISETP.LT.AND P0, PT, R4, 0xc000, P3 ;  /* 0x0000c0000400780c */ /* 0x000fe40001f01270 */
[----:B------:R-:W-:-:S04]  /*0160*/  LOP3.LUT R32, R32, R9, RZ, 0xfc, !PT ;  /* 0x0000000920207212 */ /* 0x000fc800078efcff */
[C---:B------:R-:W-:Y:S02]  /*0170*/  SHF.L.U32 R190, R32.reuse, 0x1, RZ ;  /* 0x0000000120be7819 */ /* 0x040fe400000006ff */
[----:B------:R-:W-:Y:S02]  /*0180*/  SHF.L.U64.HI R32, R32, 0x1, R33 ;  /* 0x0000000120207819 */ /* 0x000fe40000010221 */
[----:B------:R-:W-:-:S04]  /*0190*/  IADD3 R4, P1, R190, UR4, RZ ;  /* 0x00000004be047c10 */ /* 0x000fc8000ff3e0ff */
[----:B------:R-:W-:-:S05]  /*01a0*/  IADD3.X R5, R32, UR5, RZ, P1, !PT ;  /* 0x0000000520057c10 */ /* 0x000fca0008ffe4ff */
[----:B------:R-:W2:Y:S01]  /*01b0*/  @P0 LDG.E.128 R16, desc[UR6][R4.64] ;  /* 0x0000000604100981 */ /* 0x000ea2000c1e1d00 */
[C---:B------:R-:W-:Y:S02]  /*01c0*/  LEA.HI R7, R3.reuse, 0x3c, RZ, 0x1c ;  /* 0x0000003c03077811 */ /* 0x040fe400078fe0ff */
[----:B------:R-:W-:Y:S02]  /*01d0*/  P2R R227, PR, RZ, 0x1 ;  /* 0x00000001ffe37803 */ /* 0x000fe40000000000 */
[----:B------:R-:W-:Y:S01]  /*01e0*/  LEA.HI R11, R3, 0x7c, RZ, 0x1c ;  /* 0x0000007c030b7811 */ /* 0x000fe200078fe0ff */
[----:B------:R-:W-:Y:S01]  /*01f0*/  IMAD.IADD R7, R0, 0x1, R7 ;  /* 0x0000000100077824 */ /* 0x000fe200078e0207 */
[C-C-:B------:R-:W-:Y:S02]  /*0200*/  LOP3.LUT R33, R15.reuse, 0x4, R0.reuse, 0xfe, !PT ;  /* 0x000000040f217812 */ /* 0x140fe400078efe00 */
[----:B------:R-:W-:Y:S01]  /*0210*/  LOP3.LUT R74, R15, 0xc, R0, 0xfe, !PT ;  /* 0x0000000c0f4a7812 */ /* 0x000fe200078efe00 */
[C---:B------:R-:W-:Y:S01]  /*0220*/  IMAD.WIDE R34, R7.reuse, 0x80, RZ ;  /* 0x0000008007227825 */ /* 0x040fe200078e02ff */
[----:B------:R-:W-:-:S02]  /*0230*/  ISETP.LT.AND P0, PT, R7, 0xc000, P3 ;  /* 0x0000c0000700780c */ /* 0x000fc40001f01270 */
[C---:B------:R-:W-:Y:S01]  /*0240*/  LOP3.LUT R38, R0.reuse, 0x18, R15, 0xfe, !PT ;  /* 0x0000001800267812 */ /* 0x040fe200078efe0f */
[C---:B------:R-:W-:Y:S01]  /*0250*/  IMAD.IADD R11, R0.reuse, 0x1, R11 ;  /* 0x00000001000b7824 */ /* 0x040fe200078e020b */
[C-C-:B------:R-:W-:Y:S02]  /*0260*/  LOP3.LUT R63, R0.reuse, 0x28, R15.reuse, 0xfe, !PT ;  /* 0x00000028003f7812 */ /* 0x140fe400078efe0f */
[C-C-:B------:R-:W-:Y:S01]  /*0270*/  LOP3.LUT R20, R0.reuse, 0x5c, R15.reuse, 0xfe, !PT ;  /* 0x0000005c00147812 */ /* 0x140fe200078efe0f */
[C---:B------:R-:W-:Y:S01]  /*0280*/  IMAD.WIDE R162, R11.reuse, 0x80, RZ ;  /* 0x000000800ba27825 */ /* 0x040fe200078e02ff */
[----:B------:R-:W-:Y:S02]  /*0290*/  ISETP.GE.AND P2, PT, R11, 0xc000, PT ;  /* 0x0000c0000b00780c */ /* 0x000fe40003f46270 */
[C-C-:B------:R-:W-:Y:S02]  /*02a0*/  LOP3.LUT R22, R0.reuse, 0x58, R15.reuse, 0xfe, !PT ;  /* 0x0000005800167812 */ /* 0x140fe400078efe0f */
[----:B------:R-:W-:-:S02]  /*02b0*/  LOP3.LUT R55, R0, 0x10, R15, 0xfe, !PT ;  /* 0x0000001000377812 */ /* 0x000fc400078efe0f */
[C-C-:B------:R-:W-:Y:S02]  /*02c0*/  LOP3.LUT R65, R0.reuse, 0x1c, R15.reuse, 0xfe, !PT ;  /* 0x0000001c00417812 */ /* 0x140fe400078efe0f */
[C-C-:B------:R-:W-:Y:S02]  /*02d0*/  LOP3.LUT R30, R0.reuse, 0x48, R15.reuse, 0xfe, !PT ;  /* 0x00000048001e7812 */ /* 0x140fe400078efe0f */
[--C-:B------:R-:W-:Y:S02]  /*02e0*/  LOP3.LUT R24, R0, 0x54, R15.reuse, 0xfe, !PT ;  /* 0x0000005400187812 */ /* 0x100fe400078efe0f */
[C---:B------:R-:W-:Y:S01]  /*02f0*/  ISETP.GE.AND P5, PT, R30.reuse, 0xc000, PT ;  /* 0x0000c0001e00780c */ /* 0x040fe20003fa6270 */
[----:B------:R-:W-:Y:S01]  /*0300*/  IMAD.WIDE R30, R30, 0x80, RZ ;  /* 0x000000801e1e7825 */ /* 0x000fe200078e02ff */
[----:B------:R-:W-:Y:S02]  /*0310*/  LOP3.LUT R28, R0, 0x4c, R15, 0xfe, !PT ;  /* 0x0000004c001c7812 */ /* 0x000fe400078efe0f */
[----:B------:R-:W-:-:S02]  /*0320*/  SEL R44, RZ, 0x1fffe, P5 ;  /* 0x0001fffeff2c7807 */ /* 0x000fc40002800000 */
[C---:B------:R-:W-:Y:S01]  /*0330*/  ISETP.GE.AND P5, PT, R24.reuse, 0xc000, PT ;  /* 0x0000c0001800780c */ /* 0x040fe20003fa6270 */
[----:B------:R-:W-:Y:S01]  /*0340*/  IMAD.WIDE R24, R24, 0x80, RZ ;  /* 0x0000008018187825 */ /* 0x000fe200078e02ff */
[----:B------:R-:W-:Y:S02]  /*0350*/  ISETP.GE.AND P1, PT, R28, 0xc000, PT ;  /* 0x0000c0001c00780c */ /* 0x000fe40003f26270 */
[----:B------:R-:W-:Y:S01]  /*0360*/  LOP3.LUT R160, R0, 0x44, R15, 0xfe, !PT ;  /* 0x0000004400a07812 */ /* 0x000fe200078efe0f */
[----:B------:R-:W-:Y:S01]  /*0370*/  IMAD.WIDE R28, R28, 0x80, RZ ;  /* 0x000000801c1c7825 */ /* 0x000fe200078e02ff */
[----:B------:R-:W-:Y:S02]  /*0380*/  SEL R45, RZ, 0x4, P5 ;  /* 0x00000004ff2d7807 */ /* 0x000fe40002800000 */
[----:B------:R-:W-:Y:S02]  /*0390*/  LOP3.LUT R67, R34, R9, RZ, 0xfc, !PT ;  /* 0x0000000922437212 */ /* 0x000fe400078efcff */
[----:B------:R-:W-:-:S02]  /*03a0*/  SEL R43, RZ, 0x1, P1 ;  /* 0x00000001ff2b7807 */ /* 0x000fc40000800000 */
[--C-:B------:R-:W-:Y:S02]  /*03b0*/  LOP3.LUT R36, R0, 0x78, R15.reuse, 0xfe, !PT ;  /* 0x0000007800247812 */ /* 0x100fe400078efe0f */
[C---:B------:R-:W-:Y:S01]  /*03c0*/  ISETP.GE.AND P1, PT, R160.reuse, 0xc000, PT ;  /* 0x0000c000a000780c */ /* 0x040fe20003f26270 */
[----:B------:R-:W-:Y:S01]  /*03d0*/  IMAD.WIDE R160, R160, 0x80, RZ ;  /* 0x00000080a0a07825 */ /* 0x000fe200078e02ff */
[----:B------:R-:W-:Y:S02]  /*03e0*/  LOP3.LUT R26, R0, 0x50, R15, 0xfe, !PT ;  /* 0x00000050001a7812 */ /* 0x000fe400078efe0f */
[----:B------:R-:W-:Y:S01]  /*03f0*/  LOP3.LUT R76, R15, 0x8, R0, 0xfe, !PT ;  /* 0x000000080f4c7812 */ /* 0x000fe200078efe00 */
[----:B------:R-:W-:Y:S01]  /*0400*/  IMAD.IADD R43, R43, 0x1, R44 ;  /* 0x000000012b2b7824 */ /* 0x000fe200078e022c */
[----:B------:R-:W-:Y:S02]  /*0410*/  SHF.L.U64.HI R34, R67, 0x1, R35 ;  /* 0x0000000143227819 */ /* 0x000fe40000010223 */
[----:B------:R-:W-:Y:S01]  /*0420*/  SEL R35, RZ, 0x4, P1 ;  /* 0x00000004ff237807 */ /* 0x000fe20000800000 */
[----:B------:R-:W-:Y:S01]  /*0430*/  IMAD.WIDE R222, R76, 0x80, RZ ;  /* 0x000000804cde7825 */ /* 0x000fe200078e02ff */
[----:B------:R-:W-:-:S02]  /*0440*/  ISETP.GE.AND P1, PT, R26, 0xc000, PT ;  /* 0x0000c0001a00780c */ /* 0x000fc40003f26270 */
[--C-:B------:R-:W-:Y:S01]  /*0450*/  LOP3.LUT R40, R0, 0x34, R15.reuse, 0xfe, !PT ;  /* 0x0000003400287812 */ /* 0x100fe200078efe0f */
[----:B------:R-:W-:Y:S01]  /*0460*/  IMAD.WIDE R26, R26, 0x80, RZ ;  /* 0x000000801a1a7825 */ /* 0x000fe200078e02ff */
[----:B------:R-:W-:Y:S02]  /*0470*/  SEL R48, RZ, 0x7fff8, P1 ;  /* 0x0007fff8ff307807 */ /* 0x000fe40000800000 */
[-C--:B------:R-:W-:Y:S01]  /*0480*/  LOP3.LUT R111, R222, R9.reuse, RZ, 0xfc, !PT ;  /* 0x00000009de6f7212 */ /* 0x080fe200078efcff */
[----:B------:R-:W-:Y:S01]  /*0490*/  IMAD.WIDE R184, R40, 0x80, RZ ;  /* 0x0000008028b87825 */ /* 0x000fe200078e02ff */
[----:B------:R-:W-:Y:S02]  /*04a0*/  LOP3.LUT R62, R0, 0x20, R15, 0xfe, !PT ;  /* 0x00000020003e7812 */ /* 0x000fe400078efe0f */
[----:B------:R-:W-:Y:S01]  /*04b0*/  LOP3.LUT R61, R160, R9, RZ, 0xfc, !PT ;  /* 0x00000009a03d7212 */ /* 0x000fe200078efcff */
[C---:B------:R-:W-:Y:S01]  /*04c0*/  IMAD.SHL.U32 R224, R111.reuse, 0x2, RZ ;  /* 0x000000026fe07824 */ /* 0x040fe200078e00ff */
[----:B------:R-:W-:Y:S01]  /*04d0*/  SHF.L.U64.HI R222, R111, 0x1, R223 ;  /* 0x000000016fde7819 */ /* 0x000fe200000102df */
[----:B------:R-:W-:Y:S01]  /*04e0*/  IMAD.WIDE R206, R62, 0x80, RZ ;  /* 0x000000803ece7825 */ /* 0x000fe200078e02ff */
[----:B------:R-:W-:-:S02]  /*04f0*/  SHF.L.U64.HI R160, R61, 0x1, R161 ;  /* 0x000000013da07819 */ /* 0x000fc400000102a1 */
[-C--:B------:R-:W-:Y:S01]  /*0500*/  LOP3.LUT R73, R184, R9.reuse, RZ, 0xfc, !PT ;  /* 0x00000009b8497212 */ /* 0x080fe200078efcff */
[----:B------:R-:W-:Y:S01]  /*0510*/  IMAD.SHL.U32 R161, R61, 0x2, RZ ;  /* 0x000000023da17824 */ /* 0x000fe200078e00ff */
[-C--:B------:R-:W-:Y:S02]  /*0520*/  LOP3.LUT R205, R206, R9.reuse, RZ, 0xfc, !PT ;  /* 0x00000009cecd7212 */ /* 0x080fe400078efcff */
[C---:B------:R-:W-:Y:S02]  /*0530*/  LOP3.LUT R42, R0.reuse, 0x30, R15, 0xfe, !PT ;  /* 0x00000030002a7812 */ /* 0x040fe400078efe0f */
[C---:B------:R-:W-:Y:S01]  /*0540*/  SHF.L.U64.HI R184, R73.reuse, 0x1, R185 ;  /* 0x0000000149b87819 */ /* 0x040fe200000102b9 */
[----:B------:R-:W-:Y:S01]  /*0550*/  IMAD.SHL.U32 R185, R73, 0x2, RZ ;  /* 0x0000000249b97824 */ /* 0x000fe200078e00ff */
[----:B------:R-:W-:Y:S01]  /*0560*/  LOP3.LUT R64, R0, 0x24, R15, 0xfe, !PT ;  /* 0x0000002400407812 */ /* 0x000fe200078efe0f */
[----:B------:R-:W-:Y:S01]  /*0570*/  IMAD.WIDE R194, R42, 0x80, RZ ;  /* 0x000000802ac27825 */ /* 0x000fe200078e02ff */
[----:B------:R-:W-:-:S02]  /*0580*/  LOP3.LUT R81, R28, R9, RZ, 0xfc, !PT ;  /* 0x000000091c517212 */ /* 0x000fc400078efcff */
[C---:B------:R-:W-:Y:S01]  /*0590*/  SHF.L.U64.HI R206, R205.reuse, 0x1, R207 ;  /* 0x00000001cdce7819 */ /* 0x040fe200000102cf */
[----:B------:R-:W-:Y:S01]  /*05a0*/  IMAD.SHL.U32 R205, R205, 0x2, RZ ;  /* 0x00000002cdcd7824 */ /* 0x000fe200078e00ff */
[----:B------:R-:W-:Y:S01]  /*05b0*/  LOP3.LUT R41, R0, 0x38, R15, 0xfe, !PT ;  /* 0x0000003800297812 */ /* 0x000fe200078efe0f */
[----:B------:R-:W-:Y:S01]  /*05c0*/  IMAD.WIDE R202, R64, 0x80, RZ ;  /* 0x0000008040ca7825 */ /* 0x000fe200078e02ff */
[----:B------:R-:W-:Y:S02]  /*05d0*/  SHF.L.U64.HI R28, R81, 0x1, R29 ;  /* 0x00000001511c7819 */ /* 0x000fe4000001021d */
[-C--:B------:R-:W-:Y:S01]  /*05e0*/  LOP3.LUT R83, R26, R9.reuse, RZ, 0xfc, !PT ;  /* 0x000000091a537212 */ /* 0x080fe200078efcff */
[----:B------:R-:W-:Y:S01]  /*05f0*/  IMAD.WIDE R182, R41, 0x80, RZ ;  /* 0x0000008029b67825 */ /* 0x000fe200078e02ff */
[----:B------:R-:W-:Y:S02]  /*0600*/  SHF.L.U32 R29, R81, 0x1, RZ ;  /* 0x00000001511d7819 */ /* 0x000fe400000006ff */
[----:B------:R-:W-:-:S02]  /*0610*/  LOP3.LUT R187, R194, R9, RZ, 0xfc, !PT ;  /* 0x00000009c2bb7212 */ /* 0x000fc400078efcff */
[C---:B------:R-:W-:Y:S01]  /*0620*/  SHF.L.U64.HI R26, R83.reuse, 0x1, R27 ;  /* 0x00000001531a7819 */ /* 0x040fe2000001021b */
[----:B------:R-:W-:Y:S01]  /*0630*/  IMAD.SHL.U32 R27, R83, 0x2, RZ ;  /* 0x00000002531b7824 */ /* 0x000fe200078e00ff */
[-C--:B------:R-:W-:Y:S02]  /*0640*/  LOP3.LUT R97, R202, R9.reuse, RZ, 0xfc, !PT ;  /* 0x00000009ca617212 */ /* 0x080fe400078efcff */
[----:B------:R-:W-:Y:S02]  /*0650*/  LOP3.LUT R181, R182, R9, RZ, 0xfc, !PT ;  /* 0x00000009b6b57212 */ /* 0x000fe400078efcff */
[C---:B------:R-:W-:Y:S02]  /*0660*/  SHF.L.U64.HI R194, R187.reuse, 0x1, R195 ;  /* 0x00000001bbc27819 */ /* 0x040fe400000102c3 */
[----:B------:R-:W-:Y:S02]  /*0670*/  SHF.L.U32 R187, R187, 0x1, RZ ;  /* 0x00000001bbbb7819 */ /* 0x000fe400000006ff */
[----:B------:R-:W-:-:S02]  /*0680*/  SHF.L.U64.HI R202, R97, 0x1, R203 ;  /* 0x0000000161ca7819 */ /* 0x000fc400000102cb */
[----:B------:R-:W-:Y:S02]  /*0690*/  SHF.L.U32 R203, R97, 0x1, RZ ;  /* 0x0000000161cb7819 */ /* 0x000fe400000006ff */
[C---:B------:R-:W-:Y:S01]  /*06a0*/  SHF.L.U64.HI R182, R181.reuse, 0x1, R183 ;  /* 0x00000001b5b67819 */ /* 0x040fe200000102b7 */
[----:B------:R-:W-:Y:S01]  /*06b0*/  IMAD.SHL.U32 R181, R181, 0x2, RZ ;  /* 0x00000002b5b57824 */ /* 0x000fe200078e00ff */
[----:B------:R-:W-:Y:S02]  /*06c0*/  LOP3.LUT R71, R30, R9, RZ, 0xfc, !PT ;  /* 0x000000091e477212 */ /* 0x000fe400078efcff */
[C---:B------:R-:W-:Y:S02]  /*06d0*/  LOP3.LUT R53, R0.reuse, 0x14, R15, 0xfe, !PT ;  /* 0x0000001400357812 */ /* 0x040fe400078efe0f */
[C---:B------:R-:W-:Y:S01]  /*06e0*/  SHF.L.U64.HI R30, R71.reuse, 0x1, R31 ;  /* 0x00000001471e7819 */ /* 0x040fe2000001021f */
[----:B------:R-:W-:Y:S01]  /*06f0*/  IMAD.SHL.U32 R31, R71, 0x2, RZ ;  /* 0x00000002471f7824 */ /* 0x000fe200078e00ff */
[----:B------:R-:W-:Y:S01]  /*0700*/  LOP3.LUT R39, R0, 0x2c, R15, 0xfe, !PT ;  /* 0x0000002c00277812 */ /* 0x000fe200078efe0f */
[----:B------:R-:W-:Y:S01]  /*0710*/  IMAD.WIDE R214, R53, 0x80, RZ ;  /* 0x0000008035d67825 */ /* 0x000fe200078e02ff */
[----:B------:R-:W-:-:S02]  /*0720*/  SHF.L.U32 R170, R67, 0x1, RZ ;  /* 0x0000000143aa7819 */ /* 0x000fc400000006ff */
[-C--:B------:R-:W-:Y:S01]  /*0730*/  LOP3.LUT R162, R162, R9.reuse, RZ, 0xfc, !PT ;  /* 0x00000009a2a27212 */ /* 0x080fe200078efcff */
[----:B------:R-:W-:Y:S01]  /*0740*/  IMAD.WIDE R196, R39, 0x80, RZ ;  /* 0x0000008027c47825 */ /* 0x000fe200078e02ff */
[-C--:B------:R-:W-:Y:S02]  /*0750*/  LOP3.LUT R107, R214, R9.reuse, RZ, 0xfc, !PT ;  /* 0x00000009d66b7212 */ /* 0x080fe400078efcff */
[-C--:B------:R-:W-:Y:S02]  /*0760*/  LOP3.LUT R95, R24, R9.reuse, RZ, 0xfc, !PT ;  /* 0x00000009185f7212 */ /* 0x080fe400078efcff */
[C---:B------:R-:W-:Y:S01]  /*0770*/  SHF.L.U64.HI R214, R107.reuse, 0x1, R215 ;  /* 0x000000016bd67819 */ /* 0x040fe200000102d7 */
[----:B------:R-:W-:Y:S01]  /*0780*/  IMAD.SHL.U32 R215, R107, 0x2, RZ ;  /* 0x000000026bd77824 */ /* 0x000fe200078e00ff */
[----:B------:R-:W-:Y:S02]  /*0790*/  LOP3.LUT R85, R196, R9, RZ, 0xfc, !PT ;  /* 0x00000009c4557212 */ /* 0x000fe400078efcff */
[C---:B------:R-:W-:Y:S01]  /*07a0*/  SHF.L.U64.HI R24, R95.reuse, 0x1, R25 ;  /* 0x000000015f187819 */ /* 0x040fe20000010219 */
[----:B------:R-:W-:Y:S01]  /*07b0*/  IMAD.SHL.U32 R25, R95, 0x2, RZ ;  /* 0x000000025f197824 */ /* 0x000fe200078e00ff */
[C---:B------:R-:W-:Y:S01]  /*07c0*/  SHF.L.U64.HI R196, R85.reuse, 0x1, R197 ;  /* 0x0000000155c47819 */ /* 0x040fe200000102c5 */
[----:B------:R-:W-:Y:S01]  /*07d0*/  IMAD.SHL.U32 R197, R85, 0x2, RZ ;  /* 0x0000000255c57824 */ /* 0x000fe200078e00ff */
[----:B------:R-:W-:-:S02]  /*07e0*/  P2R R178, PR, RZ, 0x1 ;  /* 0x00000001ffb27803 */ /* 0x000fc40000000000 */
[----:B------:R-:W-:Y:S02]  /*07f0*/  ISETP.LT.AND P0, PT, R33, 0xc000, P3 ;  /* 0x0000c0002100780c */ /* 0x000fe40001f01270 */
[----:B------:R-:W-:Y:S02]  /*0800*/  LOP3.LUT R43, R43, 0x3, RZ, 0xc0, !PT ;  /* 0x000000032b2b7812 */ /* 0x000fe400078ec0ff */
[C---:B------:R-:W-:Y:S02]  /*0810*/  SHF.L.U64.HI R8, R162.reuse, 0x1, R163 ;  /* 0x00000001a2087819 */ /* 0x040fe400000102a3 */
[----:B------:R-:W-:Y:S02]  /*0820*/  SHF.L.U32 R162, R162, 0x1, RZ ;  /* 0x00000001a2a27819 */ /* 0x000fe400000006ff */
[----:B------:R-:W-:Y:S02]  /*0830*/  P2R R226, PR, RZ, 0x1 ;  /* 0x00000001ffe27803 */ /* 0x000fe40000000000 */
[C---:B--2---:R-:W-:Y:S01]  /*0840*/  PRMT R234, R16.reuse, 0x7632, R234 ;  /* 0x0000763210ea7816 */ /* 0x044fe200000000ea */
[----:B------:R-:W-:Y:S01]  /*0850*/  IMAD.U32 R158, R16, 0x10000, RZ ;  /* 0x00010000109e7824 */ /* 0x000fe200078e00ff */
[C---:B------:R-:W-:Y:S01]  /*0860*/  PRMT R236, R17.reuse, 0x7632, R236 ;  /* 0x0000763211ec7816 */ /* 0x040fe200000000ec */
[----:B------:R-:W-:Y:S01]  /*0870*/  IMAD.U32 R176, R17, 0x10000, RZ ;  /* 0x0001000011b07824 */ /* 0x000fe200078e00ff */
[----:B------:R-:W-:Y:S01]  /*0880*/  SHF.L.U32 R234, R234, 0x10, RZ ;  /* 0x00000010eaea7819 */ /* 0x000fe200000006ff */
[----:B------:R-:W-:Y:S01]  /*0890*/  IMAD.U32 R156, R18, 0x10000, RZ ;  /* 0x00010000129c7824 */ /* 0x000fe200078e00ff */
[----:B------:R-:W-:-:S02]  /*08a0*/  SHF.L.U32 R236, R236, 0x10, RZ ;  /* 0x00000010ecec7819 */ /* 0x000fc400000006ff */
[----:B------:R-:W-:Y:S01]  /*08b0*/  PRMT R238, R18, 0x7632, R238 ;  /* 0x0000763212ee7816 */ /* 0x000fe200000000ee */
[----:B------:R-:W-:Y:S01]  /*08c0*/  FMUL R5, R234, R234 ;  /* 0x000000eaea057220 */ /* 0x000fe20000400000 */
[C---:B------:R-:W-:Y:S02]  /*08d0*/  PRMT R230, R19.reuse, 0x7632, R230 ;  /* 0x0000763213e67816 */ /* 0x040fe400000000e6 */
[----:B------:R-:W-:Y:S01]  /*08e0*/  SHF.L.U32 R232, R19, 0x10, RZ ;  /* 0x0000001013e87819 */ /* 0x000fe200000006ff */
[----:B------:R-:W-:Y:S01]  /*08f0*/  FFMA R5, R158, R158, R5 ;  /* 0x0000009e9e057223 */ /* 0x000fe20000000005 */
[----:B------:R-:W-:Y:S01]  /*0900*/  IMAD.U32 R238, R238, 0x10000, RZ ;  /* 0x00010000eeee7824 */ /* 0x000fe200078e00ff */
[----:B------:R-:W-:Y:S01]  /*0910*/  LOP3.LUT R18, R0, 0x64, R15, 0xfe, !PT ;  /* 0x0000006400127812 */ /* 0x000fe200078efe0f */
[----:B------:R-:W-:Y:S02]  /*0920*/  IMAD.U32 R230, R230, 0x10000, RZ ;  /* 0x00010000e6e67824 */ /* 0x000fe400078e00ff */
[----:B------:R-:W-:Y:S01]  /*0930*/  FFMA R7, R176, R176, R5 ;  /* 0x000000b0b0077223 */ /* 0x000fe20000000005 */
[----:B------:R-:W-:Y:S01]  /*0940*/  IMAD.WIDE R4, R33, 0x80, RZ ;  /* 0x0000008021047825 */ /* 0x000fe200078e02ff */
[----:B------:R-:W-:-:S03]  /*0950*/  ISETP.GE.AND P1, PT, R18, 0xc000, PT ;  /* 0x0000c0001200780c */ /* 0x000fc60003f26270 */
[----:B------:R-:W-:Y:S01]  /*0960*/  FFMA R7, R236, R236, R7 ;  /* 0x000000ecec077223 */ /* 0x000fe20000000007 */
[----:B------:R-:W-:Y:S01]  /*0970*/  LOP3.LUT R16, R0, 0x74, R15, 0xfe, !PT ;  /* 0x0000007400107812 */ /* 0x000fe200078efe0f */
[----:B------:R-:W-:Y:S01]  /*0980*/  IMAD.WIDE R18, R18, 0x80, RZ ;  /* 0x0000008012127825 */ /* 0x000fe200078e02ff */
[----:B------:R-:W-:-:S03]  /*0990*/  LOP3.LUT R113, R4, R9, RZ, 0xfc, !PT ;  /* 0x0000000904717212 */ /* 0x000fc600078efcff */
[----:B------:R-:W-:Y:S01]  /*09a0*/  FFMA R7, R156, R156, R7 ;  /* 0x0000009c9c077223 */ /* 0x000fe20000000007 */
[----:B------:R-:W-:Y:S02]  /*09b0*/  SEL R49, RZ, 0x4, P1 ;  /* 0x00000004ff317807 */ /* 0x000fe40000800000 */
[----:B------:R-:W-:Y:S01]  /*09c0*/  SHF.L.U64.HI R225, R113, 0x1, R5 ;  /* 0x0000000171e17819 */ /* 0x000fe20000010205 */
[----:B------:R-:W-:Y:S01]  /*09d0*/  FFMA R7, R238, R238, R7 ;  /* 0x000000eeee077223 */ /* 0x000fe20000000007 */
[----:B------:R-:W-:Y:S01]  /*09e0*/  IMAD.WIDE R4, R74, 0x80, RZ ;  /* 0x000000804a047825 */ /* 0x000fe200078e02ff */
[----:B------:R-:W-:-:S03]  /*09f0*/  ISETP.GE.AND P1, PT, R16, 0xc000, PT ;  /* 0x0000c0001000780c */ /* 0x000fc60003f26270 */
[----:B------:R-:W-:Y:S01]  /*0a00*/  FFMA R7, R232, R232, R7 ;  /* 0x000000e8e8077223 */ /* 0x000fe20000000007 */
[----:B------:R-:W-:Y:S01]  /*0a10*/  IMAD.SHL.U32 R228, R113, 0x2, RZ ;  /* 0x0000000271e47824 */ /* 0x000fe200078e00ff */
[----:B------:R-:W-:Y:S01]  /*0a20*/  LOP3.LUT R221, R4, R9, RZ, 0xfc, !PT ;  /* 0x0000000904dd7212 */ /* 0x000fe200078efcff */
[----:B------:R-:W-:-:S04]  /*0a30*/  IMAD.WIDE R16, R16, 0x80, RZ ;  /* 0x0000008010107825 */ /* 0x000fc800078e02ff */
[----:B------:R-:W-:Y:S01]  /*0a40*/  FFMA R2, R230, R230, R7 ;  /* 0x000000e6e6027223 */ /* 0x000fe20000000007 */
[----:B------:R-:W-:Y:S02]  /*0a50*/  SEL R66, RZ, 0x4, P1 ;  /* 0x00000004ff427807 */ /* 0x000fe40000800000 */
[----:B------:R-:W-:Y:S01]  /*0a60*/  SHF.L.U64.HI R219, R221, 0x1, R5 ;  /* 0x00000001dddb7819 */ /* 0x000fe20000010205 */
[----:B------:R-:W-:Y:S01]  /*0a70*/  IMAD.WIDE R4, R38, 0x80, RZ ;  /* 0x0000008026047825 */ /* 0x000fe200078e02ff */
[----:B------:R-:W1:Y:S01]  /*0a80*/  SHFL.BFLY PT, R11, R2, 0x8, 0x1f ;  /* 0x0d001f00020b7f89 */ /* 0x000e6200000e0000 */
[-C--:B------:R-:W-:Y:S02]  /*0a90*/  LOP3.LUT R91, R18, R9.reuse, RZ, 0xfc, !PT ;  /* 0x00000009125b7212 */ /* 0x080fe400078efcff */
[----:B------:R-:W-:Y:S01]  /*0aa0*/  IMAD.WIDE R6, R55, 0x80, RZ ;  /* 0x0000008037067825 */ /* 0x000fe200078e02ff */
[----:B------:R-:W-:Y:S02]  /*0ab0*/  LOP3.LUT R105, R4, R9, RZ, 0xfc, !PT ;  /* 0x0000000904697212 */ /* 0x000fe400078efcff */
[----:B------:R-:W-:-:S02]  /*0ac0*/  SHF.L.U64.HI R18, R91, 0x1, R19 ;  /* 0x000000015b127819 */ /* 0x000fc40000010213 */
[----:B------:R-:W-:Y:S01]  /*0ad0*/  SHF.L.U64.HI R211, R105, 0x1, R5 ;  /* 0x0000000169d37819 */ /* 0x000fe20000010205 */
[----:B------:R-:W-:Y:S01]  /*0ae0*/  IMAD.WIDE R4, R63, 0x80, RZ ;  /* 0x000000803f047825 */ /* 0x000fe200078e02ff */
[-C--:B------:R-:W-:Y:S02]  /*0af0*/  LOP3.LUT R109, R6, R9.reuse, RZ, 0xfc, !PT ;  /* 0x00000009066d7212 */ /* 0x080fe400078efcff */
[----:B------:R-:W-:Y:S02]  /*0b00*/  SHF.L.U32 R212, R105, 0x1, RZ ;  /* 0x0000000169d47819 */ /* 0x000fe400000006ff */
[----:B------:R-:W-:Y:S01]  /*0b10*/  LOP3.LUT R93, R4, R9, RZ, 0xfc, !PT ;  /* 0x00000009045d7212 */ /* 0x000fe200078efcff */
[----:B------:R-:W-:Y:S01]  /*0b20*/  IMAD.SHL.U32 R218, R109, 0x2, RZ ;  /* 0x000000026dda7824 */ /* 0x000fe200078e00ff */
[----:B------:R-:W-:Y:S02]  /*0b30*/  LOP3.LUT R4, R0, 0x40, R15, 0xfe, !PT ;  /* 0x0000004000047812 */ /* 0x000fe400078efe0f */
[C---:B------:R-:W-:Y:S01]  /*0b40*/  SHF.L.U64.HI R199, R93.reuse, 0x1, R5 ;  /* 0x000000015dc77819 */ /* 0x040fe20000010205 */
[----:B------:R-:W-:Y:S01]  /*0b50*/  IMAD.SHL.U32 R200, R93, 0x2, RZ ;  /* 0x000000025dc87824 */ /* 0x000fe200078e00ff */
[C---:B------:R-:W-:Y:S01]  /*0b60*/  ISETP.GE.AND P4, PT, R4.reuse, 0xc000, PT ;  /* 0x0000c0000400780c */ /* 0x040fe20003f86270 */
[----:B------:R-:W-:Y:S01]  /*0b70*/  IMAD.WIDE R4, R4, 0x80, RZ ;  /* 0x0000008004047825 */ /* 0x000fe200078e02ff */
[----:B------:R-:W-:-:S03]  /*0b80*/  SHF.L.U64.HI R217, R109, 0x1, R7 ;  /* 0x000000016dd97819 */ /* 0x000fc60000010207 */
[----:B-1----:R-:W-:Y:S01]  /*0b90*/  FADD R11, R2, R11 ;  /* 0x0000000b020b7221 */ /* 0x002fe20000000000 */
[----:B------:R-:W-:Y:S01]  /*0ba0*/  SEL R46, RZ, 0x7fff8, P4 ;  /* 0x0007fff8ff2e7807 */ /* 0x000fe20002000000 */
[----:B------:R-:W-:Y:S01]  /*0bb0*/  IMAD.WIDE R6, R65, 0x80, RZ ;  /* 0x0000008041067825 */ /* 0x000fe200078e02ff */
[----:B------:R-:W-:Y:S02]  /*0bc0*/  LOP3.LUT R69, R4, R9, RZ, 0xfc, !PT ;  /* 0x0000000904457212 */ /* 0x000fe400078efcff */
[----:B------:R-:W1:Y:S01]  /*0bd0*/  SHFL.BFLY PT, R2, R11, 0x4, 0x1f ;  /* 0x0c801f000b027f89 */ /* 0x000e6200000e0000 */
[C---:B------:R-:W-:Y:S01]  /*0be0*/  ISETP.GE.AND P4, PT, R20.reuse, 0xc000, PT ;  /* 0x0000c0001400780c */ /* 0x040fe20003f86270 */
[----:B------:R-:W-:Y:S01]  /*0bf0*/  IMAD.WIDE R20, R20, 0x80, RZ ;  /* 0x0000008014147825 */ /* 0x000fe200078e02ff */
[----:B------:R-:W-:Y:S02]  /*0c00*/  SHF.L.U64.HI R179, R69, 0x1, R5 ;  /* 0x0000000145b37819 */ /* 0x000fe40000010205 */
[----:B------:R-:W-:-:S02]  /*0c10*/  SEL R47, RZ, 0x1, P4 ;  /* 0x00000001ff2f7807 */ /* 0x000fc40002000000 */
[C---:B------:R-:W-:Y:S01]  /*0c20*/  ISETP.GE.AND P4, PT, R22.reuse, 0xc000, PT ;  /* 0x0000c0001600780c */ /* 0x040fe20003f86270 */
[----:B------:R-:W-:Y:S01]  /*0c30*/  IMAD.WIDE R22, R22, 0x80, RZ ;  /* 0x0000008016167825 */ /* 0x000fe200078e02ff */
[--C-:B------:R-:W-:Y:S02]  /*0c40*/  LOP3.LUT R4, R0, 0x60, R15.reuse, 0xfe, !PT ;  /* 0x0000006000047812 */ /* 0x100fe400078efe0f */
[----:B------:R-:W-:Y:S02]  /*0c50*/  SEL R50, RZ, 0x1fffe, P4 ;  /* 0x0001fffeff327807 */ /* 0x000fe40002000000 */
[-C--:B------:R-:W-:Y:S02]  /*0c60*/  LOP3.LUT R103, R6, R9.reuse, RZ, 0xfc, !PT ;  /* 0x0000000906677212 */ /* 0x080fe400078efcff */
[----:B------:R-:W-:Y:S01]  /*0c70*/  LOP3.LUT R6, R0, 0x68, R15, 0xfe, !PT ;  /* 0x0000006800067812 */ /* 0x000fe200078efe0f */
[----:B------:R-:W-:Y:S01]  /*0c80*/  IMAD.IADD R47, R47, 0x1, R50 ;  /* 0x000000012f2f7824 */ /* 0x000fe200078e0232 */
[----:B------:R-:W-:Y:S01]  /*0c90*/  LOP3.LUT R101, R22, R9, RZ, 0xfc, !PT ;  /* 0x0000000916657212 */ /* 0x000fe200078efcff */
[----:B------:R-:W-:Y:S01]  /*0ca0*/  IMAD.SHL.U32 R208, R103, 0x2, RZ ;  /* 0x0000000267d07824 */ /* 0x000fe200078e00ff */
[----:B------:R-:W-:-:S02]  /*0cb0*/  ISETP.GE.AND P5, PT, R6, 0xc000, PT ;  /* 0x0000c0000600780c */ /* 0x000fc40003fa6270 */
[----:B------:R-:W-:Y:S01]  /*0cc0*/  SHF.L.U64.HI R209, R103, 0x1, R7 ;  /* 0x0000000167d17819 */ /* 0x000fe20000010207 */
[----:B------:R-:W-:Y:S01]  /*0cd0*/  IMAD.WIDE R6, R6, 0x80, RZ ;  /* 0x0000008006067825 */ /* 0x000fe200078e02ff */
[----:B------:R-:W-:-:S03]  /*0ce0*/  SEL R54, RZ, 0x1fffe, P5 ;  /* 0x0001fffeff367807 */ /* 0x000fc60002800000 */
[----:B-1----:R-:W-:Y:S01]  /*0cf0*/  FADD R2, R11, R2 ;  /* 0x000000020b027221 */ /* 0x002fe20000000000 */
[C---:B------:R-:W-:Y:S01]  /*0d00*/  ISETP.GE.AND P5, PT, R36.reuse, 0xc000, PT ;  /* 0x0000c0002400780c */ /* 0x040fe20003fa6270 */
[----:B------:R-:W-:Y:S01]  /*0d10*/  IMAD.WIDE R36, R36, 0x80, RZ ;  /* 0x0000008024247825 */ /* 0x000fe200078e02ff */
[----:B------:R-:W-:Y:S02]  /*0d20*/  SHF.L.U32 R180, R69, 0x1, RZ ;  /* 0x0000000145b47819 */ /* 0x000fe400000006ff */
[----:B------:R-:W1:Y:S01]  /*0d30*/  SHFL.BFLY PT, R5, R2, 0x2, 0x1f ;  /* 0x0c401f0002057f89 */ /* 0x000e6200000e0000 */
[----:B------:R-:W-:Y:S02]  /*0d40*/  SEL R75, RZ, 0x1fffe, P5 ;  /* 0x0001fffeff4b7807 */ /* 0x000fe40002800000 */
[C---:B------:R-:W-:Y:S02]  /*0d50*/  SHF.L.U64.HI R22, R101.reuse, 0x1, R23 ;  /* 0x0000000165167819 */ /* 0x040fe40000010217 */
[----:B------:R-:W-:-:S02]  /*0d60*/  SHF.L.U32 R23, R101, 0x1, RZ ;  /* 0x0000000165177819 */ /* 0x000fc400000006ff */
[-C--:B------:R-:W-:Y:S02]  /*0d70*/  LOP3.LUT R89, R6, R9.reuse, RZ, 0xfc, !PT ;  /* 0x0000000906597212 */ /* 0x080fe400078efcff */
[-C--:B------:R-:W-:Y:S02]  /*0d80*/  LOP3.LUT R59, R36, R9.reuse, RZ, 0xfc, !PT ;  /* 0x00000009243b7212 */ /* 0x080fe400078efcff */
[----:B------:R-:W-:Y:S02]  /*0d90*/  SHF.L.U64.HI R14, R89, 0x1, R7 ;  /* 0x00000001590e7819 */ /* 0x000fe40000010207 */
[-C--:B------:R-:W-:Y:S02]  /*0da0*/  LOP3.LUT R79, R16, R9.reuse, RZ, 0xfc, !PT ;  /* 0x00000009104f7212 */ /* 0x080fe400078efcff */
[----:B------:R-:W-:Y:S02]  /*0db0*/  SHF.L.U32 R221, R221, 0x1, RZ ;  /* 0x00000001dddd7819 */ /* 0x000fe400000006ff */
[----:B------:R-:W-:-:S02]  /*0dc0*/  LOP3.LUT R57, R20, R9, RZ, 0xfc, !PT ;  /* 0x0000000914397212 */ /* 0x000fc400078efcff */
[----:B------:R-:W-:Y:S02]  /*0dd0*/  IADD3 R43, R43, R46, R35 ;  /* 0x0000002e2b2b7210 */ /* 0x000fe40007ffe023 */
[C---:B------:R-:W-:Y:S01]  /*0de0*/  SHF.L.U64.HI R20, R57.reuse, 0x1, R21 ;  /* 0x0000000139147819 */ /* 0x040fe20000010215 */
[----:B------:R-:W-:Y:S01]  /*0df0*/  IMAD.SHL.U32 R21, R57, 0x2, RZ ;  /* 0x0000000239157824 */ /* 0x000fe200078e00ff */
[----:B------:R-:W-:Y:S01]  /*0e00*/  SHF.L.U32 R16, R91, 0x1, RZ ;  /* 0x000000015b107819 */ /* 0x000fe200000006ff */
[----:B-1----:R-:W-:Y:S01]  /*0e10*/  FADD R10, R2, R5 ;  /* 0x00000005020a7221 */ /* 0x002fe20000000000 */
[----:B------:R-:W-:Y:S02]  /*0e20*/  LOP3.LUT R2, R0, 0x6c, R15, 0xfe, !PT ;  /* 0x0000006c00027812 */ /* 0x000fe400078efe0f */
[----:B------:R-:W-:Y:S02]  /*0e30*/  LOP3.LUT R47, R47, 0x3, RZ, 0xc0, !PT ;  /* 0x000000032f2f7812 */ /* 0x000fe400078ec0ff */
[----:B------:R-:W1:Y:S01]  /*0e40*/  SHFL.BFLY PT, R11, R10, 0x1, 0x1f ;  /* 0x0c201f000a0b7f89 */ /* 0x000e6200000e0000 */
[C---:B------:R-:W-:Y:S01]  /*0e50*/  ISETP.GE.AND P4, PT, R2.reuse, 0xc000, PT ;  /* 0x0000c0000200780c */ /* 0x040fe20003f86270 */
[----:B------:R-:W-:Y:S01]  /*0e60*/  IMAD.WIDE R6, R2, 0x80, RZ ;  /* 0x0000008002067825 */ /* 0x000fe200078e02ff */
[----:B------:R-:W-:-:S02]  /*0e70*/  IADD3 R45, R47, R48, R45 ;  /* 0x000000302f2d7210 */ /* 0x000fc40007ffe02d */
[----:B------:R-:W-:Y:S02]  /*0e80*/  SEL R51, RZ, 0x1, P4 ;  /* 0x00000001ff337807 */ /* 0x000fe40002000000 */
[C---:B------:R-:W-:Y:S01]  /*0e90*/  ISETP.GE.AND P4, PT, R4.reuse, 0xc000, PT ;  /* 0x0000c0000400780c */ /* 0x040fe20003f86270 */
[----:B------:R-:W-:Y:S01]  /*0ea0*/  IMAD.WIDE R4, R4, 0x80, RZ ;  /* 0x0000008004047825 */ /* 0x000fe200078e02ff */
[-C--:B------:R-:W-:Y:S02]  /*0eb0*/  LOP3.LUT R6, R6, R9.reuse, RZ, 0xfc, !PT ;  /* 0x0000000906067212 */ /* 0x080fe400078efcff */
[----:B------:R-:W-:Y:S01]  /*0ec0*/  SEL R52, RZ, 0x7fff8, P4 ;  /* 0x0007fff8ff347807 */ /* 0x000fe20002000000 */
[----:B------:R-:W-:Y:S01]  /*0ed0*/  IMAD.SHL.U32 R44, R45, 0x100, RZ ;  /* 0x000001002d2c7824 */ /* 0x000fe200078e00ff */
[----:B------:R-:W-:Y:S02]  /*0ee0*/  LOP3.LUT R99, R4, R9, RZ, 0xfc, !PT ;  /* 0x0000000904637212 */ /* 0x000fe400078efcff */
[----:B------:R-:W-:-:S02]  /*0ef0*/  SHF.L.U64.HI R13, R6, 0x1, R7 ;  /* 0x00000001060d7819 */ /* 0x000fc40000010207 */
[----:B------:R-:W-:Y:S01]  /*0f00*/  SHF.L.U64.HI R7, R59, 0x1, R37 ;  /* 0x000000013b077819 */ /* 0x000fe20000010225 */
[C---:B------:R-:W-:Y:S01]  /*0f10*/  IMAD.SHL.U32 R19, R99.reuse, 0x2, RZ ;  /* 0x0000000263137824 */ /* 0x040fe200078e00ff */
[----:B------:R-:W-:Y:S02]  /*0f20*/  SHF.L.U64.HI R5, R99, 0x1, R5 ;  /* 0x0000000163057819 */ /* 0x000fe40000010205 */
[----:B------:R-:W-:Y:S02]  /*0f30*/  IADD3 R51, R51, R54, RZ ;  /* 0x0000003633337210 */ /* 0x000fe40007ffe0ff */
[----:B------:R-:W-:Y:S01]  /*0f40*/  LOP3.LUT R44, R44, 0xf00, RZ, 0xe2, !PT ;  /* 0x00000f002c2c7812 */ /* 0x000fe200078ee2ff */
[----:B-1----:R-:W-:Y:S01]  /*0f50*/  FADD R4, R10, R11 ;  /* 0x0000000b0a047221 */ /* 0x002fe20000000000 */
[----:B------:R-:W-:Y:S02]  /*0f60*/  LOP3.LUT R10, R0, 0x70, R15, 0xfe, !PT ;  /* 0x00000070000a7812 */ /* 0x000fe400078efe0f */
[----:B------:R-:W-:Y:S01]  /*0f70*/  LOP3.LUT R51, R51, 0x3, RZ, 0xc0, !PT ;  /* 0x0000000333337812 */ /* 0x000fe200078ec0ff */
[----:B------:R-:W-:Y:S01]  /*0f80*/  FADD R4, R4, UR8 ;  /* 0x0000000804047e21 */ /* 0x000fe20008000000 */
[C---:B------:R-:W-:Y:S01]  /*0f90*/  ISETP.GE.AND P4, PT, R10.reuse, 0xc000, PT ;  /* 0x0000c0000a00780c */ /* 0x040fe20003f86270 */
[----:B------:R-:W-:Y:S01]  /*0fa0*/  IMAD.WIDE R10, R10, 0x80, RZ ;  /* 0x000000800a0a7825 */ /* 0x000fe200078e02ff */
[----:B------:R-:W-:Y:S01]  /*0fb0*/  ULDC.64 UR8, c[0x0][0x218] ;  /* 0x0000860000087ab9 */ /* 0x000fe20000000a00 */
[----:B------:R1:W2:Y:S01]  /*0fc0*/  MUFU.SQRT R77, R4 ;  /* 0x00000004004d7308 */ /* 0x0002a20000002000 */
[----:B------:R-:W-:Y:S01]  /*0fd0*/  SEL R67, RZ, 0x7fff8, P4 ;  /* 0x0007fff8ff437807 */ /* 0x000fe20002000000 */
[----:B------:R-:W-:Y:S01]  /*0fe0*/  IMAD R43, R43, 0x1000, R44 ;  /* 0x000010002b2b7824 */ /* 0x000fe200078e022c */
[----:B------:R-:W-:Y:S01]  /*0ff0*/  LOP3.LUT R87, R10, R9, RZ, 0xfc, !PT ;  /* 0x000000090a577212 */ /* 0x000fe200078efcff */
[----:B------:R-:W-:Y:S01]  /*1000*/  IMAD.MOV.U32 R10, RZ, RZ, 0x3e800000 ;  /* 0x3e800000ff0a7424 */ /* 0x000fe200078e00ff */
[----:B------:R-:W-:-:S02]  /*1010*/  IADD3 R36, P4, R228, UR4, RZ ;  /* 0x00000004e4247c10 */ /* 0x000fc4000ff9e0ff */
[----:B------:R-:W-:Y:S01]  /*1020*/  SHF.L.U64.HI R9, R79, 0x1, R17 ;  /* 0x000000014f097819 */ /* 0x000fe20000010211 */
[----:B------:R-:W-:Y:S01]  /*1030*/  IMAD.SHL.U32 R17, R89, 0x2, RZ ;  /* 0x0000000259117824 */ /* 0x000fe200078e00ff */
[----:B------:R-:W-:Y:S01]  /*1040*/  IADD3.X R37, R225, UR5, RZ, P4, !PT ;  /* 0x00000005e1257c10 */ /* 0x000fe2000a7fe4ff */
[----:B-1----:R-:W-:Y:S01]  /*1050*/  IMAD.SHL.U32 R4, R6, 0x2, RZ ;  /* 0x0000000206047824 */ /* 0x002fe200078e00ff */
[----:B------:R-:W-:Y:S01]  /*1060*/  IADD3 R68, P4, R221, UR4, RZ ;  /* 0x00000004dd447c10 */ /* 0x000fe2000ff9e0ff */
[----:B------:R-:W-:Y:S01]  /*1070*/  IMAD.SHL.U32 R6, R59, 0x2, RZ ;  /* 0x000000023b067824 */ /* 0x000fe200078e00ff */
[----:B------:R-:W-:Y:S02]  /*1080*/  SHF.L.U32 R2, R87, 0x1, RZ ;  /* 0x0000000157027819 */ /* 0x000fe400000006ff */
[----:B------:R-:W-:Y:S02]  /*1090*/  IADD3.X R69, R219, UR5, RZ, P4, !PT ;  /* 0x00000005db457c10 */ /* 0x000fe4000a7fe4ff */
[----:B--2---:R-:W-:-:S02]  /*10a0*/  FSETP.GT.AND P5, PT, |R77|, 8.50705917302346158658e+37, PT ;  /* 0x7e8000004d00780b */ /* 0x004fc40003fa4200 */
[----:B------:R-:W-:Y:S02]  /*10b0*/  FSETP.GEU.AND P1, PT, |R77|, 1.175494350822287508e-38, PT ;  /* 0x008000004d00780b */ /* 0x000fe40003f2e200 */
[----:B------:R-:W-:Y:S02]  /*10c0*/  FSEL R78, R10, 1, P5 ;  /* 0x3f8000000a4e7808 */ /* 0x000fe40002800000 */
[----:B------:R-:W-:Y:S02]  /*10d0*/  IADD3 R70, P4, R215, UR4, RZ ;  /* 0x00000004d7467c10 */ /* 0x000fe4000ff9e0ff */
[----:B------:R-:W-:Y:S01]  /*10e0*/  SHF.L.U64.HI R12, R87, 0x1, R11 ;  /* 0x00000001570c7819 */ /* 0x000fe2000001020b */
[----:B------:R-:W-:Y:S01]  /*10f0*/  IMAD.SHL.U32 R11, R79, 0x2, RZ ;  /* 0x000000024f0b7824 */ /* 0x000fe200078e00ff */
[----:B------:R-:W-:Y:S02]  /*1100*/  IADD3.X R71, R214, UR5, RZ, P4, !PT ;  /* 0x00000005d6477c10 */ /* 0x000fe4000a7fe4ff */
[----:B------:R-:W-:Y:S01]  /*1110*/  IADD3 R84, P4, R208, UR4, RZ ;  /* 0x00000004d0547c10 */ /* 0x000fe2000ff9e0ff */
[----:B------:R-:W-:Y:S01]  /*1120*/  @P5 FMUL R77, R77, 0.25 ;  /* 0x3e8000004d4d5820 */ /* 0x000fe20000400000 */
[----:B------:R-:W-:Y:S01]  /*1130*/  IADD3 R60, P5, R224, UR4, RZ ;  /* 0x00000004e03c7c10 */ /* 0x000fe2000ffbe0ff */
[----:B------:R-:W-:Y:S01]  /*1140*/  @!P1 FMUL R78, R78, 16777216 ;  /* 0x4b8000004e4e9820 */ /* 0x000fe20000400000 */
[----:B------:R-:W-:Y:S01]  /*1150*/  IADD3.X R85, R209, UR5, RZ, P4, !PT ;  /* 0x00000005d1557c10 */ /* 0x000fe2000a7fe4ff */
[----:B------:R-:W-:Y:S01]  /*1160*/  @!P1 FMUL R77, R77, 16777216 ;  /* 0x4b8000004d4d9820 */ /* 0x000fe20000400000 */
[----:B------:R-:W-:-:S02]  /*1170*/  IADD3.X R61, R222, UR5, RZ, P5, !PT ;  /* 0x00000005de3d7c10 */ /* 0x000fc4000affe4ff */
[----:B------:R-:W-:Y:S02]  /*1180*/  IADD3 R72, P5, R218, UR4, RZ ;  /* 0x00000004da487c10 */ /* 0x000fe4000ffbe0ff */
[----:B------:R-:W-:Y:S02]  /*1190*/  ISETP.LT.AND P6, PT, R39, 0xc000, P3 ;  /* 0x0000c0002700780c */ /* 0x000fe40001fc1270 */
[----:B------:R-:W-:Y:S02]  /*11a0*/  CS2R R46, SRZ ;  /* 0x00000000002e7805 */ /* 0x000fe4000001ff00 */
[----:B------:R-:W-:Y:S01]  /*11b0*/  IADD3.X R73, R217, UR5, RZ, P5, !PT ;  /* 0x00000005d9497c10 */ /* 0x000fe2000affe4ff */
[----:B------:R-:W1:Y:S01]  /*11c0*/  MUFU.RCP R163, R77 ;  /* 0x0000004d00a37308 */ /* 0x000e620000001000 */
[----:B------:R-:W-:Y:S02]  /*11d0*/  IADD3 R80, P5, R212, UR4, RZ ;  /* 0x00000004d4507c10 */ /* 0x000fe4000ffbe0ff */
[----:B------:R-:W-:-:S02]  /*11e0*/  IADD3 R92, P4, R203, UR4, RZ ;  /* 0x00000004cb5c7c10 */ /* 0x000fc4000ff9e0ff */
[----:B------:R-:W-:Y:S02]  /*11f0*/  IADD3.X R81, R211, UR5, RZ, P5, !PT ;  /* 0x00000005d3517c10 */ /* 0x000fe4000affe4ff */
[----:B------:R-:W-:Y:S02]  /*1200*/  IADD3 R82, P5, R205, UR4, RZ ;  /* 0x00000004cd527c10 */ /* 0x000fe4000ffbe0ff */
[----:B------:R-:W-:Y:S02]  /*1210*/  IADD3.X R93, R202, UR5, RZ, P4, !PT ;  /* 0x00000005ca5d7c10 */ /* 0x000fe4000a7fe4ff */
[----:B------:R-:W-:Y:S02]  /*1220*/  IADD3.X R83, R206, UR5, RZ, P5, !PT ;  /* 0x00000005ce537c10 */ /* 0x000fe4000affe4ff */
        /* <DEDUP_REMOVED lines=32> */
[----:B------:R-:W-:Y:S01]  /*1430*/  IADD3.X R191, R32, UR9, RZ, P5, !PT ;  /* 0x0000000920bf7c10 */ /* 0x000fe2000affe4ff */
[----:B------:R-:W-:Y:S01]  /*1440*/  ULDC.64 UR8, c[0x0][0x218] ;  /* 0x0000860000087ab9 */ /* 0x000fe20000000a00 */
[----:B------:R-:W-:Y:S02]  /*1450*/  SEL R32, RZ, 0x1, P2 ;  /* 0x00000001ff207807 */ /* 0x000fe40001000000 */
[----:B------:R-:W-:Y:S02]  /*1460*/  IADD3 R170, P1, R170, UR8, RZ ;  /* 0x00000008aaaa7c10 */ /* 0x000fe4000ff3e0ff */
[----:B------:R-:W-:Y:S01]  /*1470*/  IADD3.X R125, R24, UR5, RZ, P4, !PT ;  /* 0x00000005187d7c10 */ /* 0x000fe2000a7fe4ff */
[----:B------:R-:W-:Y:S01]  /*1480*/  IMAD.IADD R32, R32, 0x1, R75 ;  /* 0x0000000120207824 */ /* 0x000fe200078e024b */
[----:B------:R-:W-:Y:S02]  /*1490*/  IADD3.X R171, R34, UR9, RZ, P1, !PT ;  /* 0x0000000922ab7c10 */ /* 0x000fe40008ffe4ff */
[----:B------:R-:W-:-:S02]  /*14a0*/  CS2R R34, SRZ ;  /* 0x0000000000227805 */ /* 0x000fc4000001ff00 */
[----:B------:R-:W-:Y:S02]  /*14b0*/  IADD3 R144, P4, R21, UR4, RZ ;  /* 0x0000000415907c10 */ /* 0x000fe4000ff9e0ff */
[----:B------:R-:W-:Y:S02]  /*14c0*/  IADD3 R49, R51, R52, R49 ;  /* 0x0000003433317210 */ /* 0x000fe40007ffe031 */
[----:B------:R-:W-:Y:S01]  /*14d0*/  P2R R198, PR, RZ, 0x40 ;  /* 0x00000040ffc67803 */ /* 0x000fe20000000000 */
[----:B-1----:R-:W-:Y:S01]  /*14e0*/  FMUL R163, R163, R78 ;  /* 0x0000004ea3a37220 */ /* 0x002fe20000400000 */
[----:B------:R-:W-:Y:S02]  /*14f0*/  LOP3.LUT R32, R32, 0x3, RZ, 0xc0, !PT ;  /* 0x0000000320207812 */ /* 0x000fe400078ec0ff */
[----:B------:R-:W-:Y:S02]  /*1500*/  CS2R R98, SRZ ;  /* 0x0000000000627805 */ /* 0x000fe4000001ff00 */
[----:B------:R-:W-:-:S02]  /*1510*/  IADD3.X R145, R20, UR5, RZ, P4, !PT ;  /* 0x0000000514917c10 */ /* 0x000fc4000a7fe4ff */
[----:B------:R-:W-:Y:S02]  /*1520*/  CS2R R88, SRZ ;  /* 0x0000000000587805 */ /* 0x000fe4000001ff00 */
[----:B------:R-:W-:Y:S02]  /*1530*/  IADD3 R66, R32, R67, R66 ;  /* 0x0000004320427210 */ /* 0x000fe40007ffe042 */
[----:B------:R-:W-:Y:S02]  /*1540*/  CS2R R32, SRZ ;  /* 0x0000000000207805 */ /* 0x000fe4000001ff00 */
[----:B------:R-:W-:Y:S02]  /*1550*/  IADD3 R154, P4, R16, UR4, RZ ;  /* 0x00000004109a7c10 */ /* 0x000fe4000ff9e0ff */
[----:B------:R-:W-:Y:S02]  /*1560*/  CS2R R90, SRZ ;  /* 0x00000000005a7805 */ /* 0x000fe4000001ff00 */
[----:B------:R-:W-:-:S02]  /*1570*/  ISETP.LT.AND P5, PT, R53, 0xc000, P3 ;  /* 0x0000c0003500780c */ /* 0x000fc40001fa1270 */
[----:B------:R-:W-:Y:S02]  /*1580*/  CS2R R86, SRZ ;  /* 0x0000000000567805 */ /* 0x000fe4000001ff00 */
[----:B------:R-:W-:Y:S01]  /*1590*/  IADD3.X R155, R18, UR5, RZ, P4, !PT ;  /* 0x00000005129b7c10 */ /* 0x000fe2000a7fe4ff */
[----:B------:R1:W2:Y:S01]  /*15a0*/  @P0 LDG.E.128 R32, desc[UR6][R36.64] ;  /* 0x0000000624200981 */ /* 0x0002a2000c1e1d00 */
[----:B------:R-:W-:Y:S02]  /*15b0*/  IADD3 R152, P4, R4, UR4, RZ ;  /* 0x0000000404987c10 */ /* 0x000fe4000ff9e0ff */
[----:B------:R-:W-:Y:S02]  /*15c0*/  CS2R R110, SRZ ;  /* 0x00000000006e7805 */ /* 0x000fe4000001ff00 */
[----:B------:R-:W-:Y:S01]  /*15d0*/  LOP3.LUT R66, R66, 0xf, RZ, 0xc0, !PT ;  /* 0x0000000f42427812 */ /* 0x000fe200078ec0ff */
[----:B------:R-:W-:Y:S01]  /*15e0*/  ULDC.64 UR8, c[0x0][0x218] ;  /* 0x0000860000087ab9 */ /* 0x000fe20000000a00 */
[----:B------:R-:W-:-:S02]  /*15f0*/  IADD3.X R153, R13, UR5, RZ, P4, !PT ;  /* 0x000000050d997c10 */ /* 0x000fc4000a7fe4ff */
[----:B------:R-:W-:Y:S02]  /*1600*/  IADD3 R188, P4, R11, UR4, RZ ;  /* 0x000000040bbc7c10 */ /* 0x000fe4000ff9e0ff */
[----:B------:R-:W-:Y:S02]  /*1610*/  ISETP.LT.AND P0, PT, R55, 0xc000, P3 ;  /* 0x0000c0003700780c */ /* 0x000fe40001f01270 */
[----:B------:R-:W-:Y:S02]  /*1620*/  IADD3.X R189, R9, UR5, RZ, P4, !PT ;  /* 0x0000000509bd7c10 */ /* 0x000fe4000a7fe4ff */
[----:B------:R-:W-:Y:S02]  /*1630*/  IADD3 R192, P4, R6, UR4, RZ ;  /* 0x0000000406c07c10 */ /* 0x000fe4000ff9e0ff */
[----:B------:R-:W-:Y:S02]  /*1640*/  P2R R216, PR, RZ, 0x20 ;  /* 0x00000020ffd87803 */ /* 0x000fe40000000000 */
[----:B------:R-:W-:-:S02]  /*1650*/  IADD3.X R193, R7, UR5, RZ, P4, !PT ;  /* 0x0000000507c17c10 */ /* 0x000fc4000a7fe4ff */
[----:B------:R-:W-:Y:S02]  /*1660*/  IADD3 R58, P4, R162, UR4, RZ ;  /* 0x00000004a23a7c10 */ /* 0x000fe4000ff9e0ff */
[----:B------:R-:W-:Y:S02]  /*1670*/  LEA R49, R49, R66, 0x4 ;  /* 0x0000004231317211 */ /* 0x000fe400078e20ff */
[----:B------:R-:W-:Y:S02]  /*1680*/  CS2R R52, SRZ ;  /* 0x0000000000347805 */ /* 0x000fe4000001ff00 */
[----:B------:R-:W-:Y:S02]  /*1690*/  IADD3.X R59, R8, UR5, RZ, P4, !PT ;  /* 0x00000005083b7c10 */ /* 0x000fe4000a7fe4ff */
[----:B------:R-:W-:Y:S02]  /*16a0*/  CS2R R54, SRZ ;  /* 0x0000000000367805 */ /* 0x000fe4000001ff00 */
[----:B------:R-:W-:-:S02]  /*16b0*/  ISETP.LT.AND P4, PT, R76, 0xc000, P3 ;  /* 0x0000c0004c00780c */ /* 0x000fc40001f81270 */
[----:B------:R-:W-:Y:S02]  /*16c0*/  P2R R75, PR, RZ, 0x40 ;  /* 0x00000040ff4b7803 */ /* 0x000fe40000000000 */
[----:B------:R-:W-:Y:S02]  /*16d0*/  ISETP.GT.AND P2, PT, R0, -0x1, !P2 ;  /* 0xffffffff0000780c */ /* 0x000fe40005744270 */
[----:B-1----:R-:W-:Y:S02]  /*16e0*/  CS2R R36, SRZ ;  /* 0x0000000000247805 */ /* 0x002fe4000001ff00 */
[----:B------:R-:W-:Y:S02]  /*16f0*/  P2R R223, PR, RZ, 0x10 ;  /* 0x00000010ffdf7803 */ /* 0x000fe40000000000 */
[----:B------:R-:W-:Y:S02]  /*1700*/  ISETP.LT.AND P1, PT, R74, 0xc000, P3 ;  /* 0x0000c0004a00780c */ /* 0x000fe40001f21270 */
[----:B------:R-:W-:-:S02]  /*1710*/  CS2R R50, SRZ ;  /* 0x0000000000327805 */ /* 0x000fc4000001ff00 */
[----:B------:R-:W-:Y:S02]  /*1720*/  ISETP.LT.AND P4, PT, R38, 0xc000, P3 ;  /* 0x0000c0002600780c */ /* 0x000fe40001f81270 */
[----:B------:R-:W-:Y:S02]  /*1730*/  CS2R R78, SRZ ;  /* 0x00000000004e7805 */ /* 0x000fe4000001ff00 */
[----:B------:R-:W-:Y:S01]  /*1740*/  P2R R220, PR, RZ, 0x1 ;  /* 0x00000001ffdc7803 */ /* 0x000fe20000000000 */
[-C--:B------:R-:W-:Y:S01]  /*1750*/  FMUL R158, R158, R163.reuse ;  /* 0x000000a39e9e7220 */ /* 0x080fe20000400000 */
[----:B------:R-:W-:Y:S01]  /*1760*/  P2R R213, PR, RZ, 0x10 ;  /* 0x00000010ffd57803 */ /* 0x000fe20000000000 */
[-C--:B------:R-:W-:Y:S01]  /*1770*/  FMUL R157, R234, R163.reuse ;  /* 0x000000a3ea9d7220 */ /* 0x080fe20000400000 */
[----:B------:R-:W-:Y:S01]  /*1780*/  ISETP.LT.AND P4, PT, R64, 0xc000, P3 ;  /* 0x0000c0004000780c */ /* 0x000fe20001f81270 */
[-C--:B------:R-:W-:Y:S01]  /*1790*/  FMUL R176, R176, R163.reuse ;  /* 0x000000a3b0b07220 */ /* 0x080fe20000400000 */
[----:B------:R-:W-:Y:S01]  /*17a0*/  ISETP.LT.AND P0, PT, R65, 0xc000, P3 ;  /* 0x0000c0004100780c */ /* 0x000fe20001f01270 */
[-C--:B------:R-:W-:Y:S01]  /*17b0*/  FMUL R177, R236, R163.reuse ;  /* 0x000000a3ecb17220 */ /* 0x080fe20000400000 */
[----:B------:R-:W-:Y:S01]  /*17c0*/  P2R R204, PR, RZ, 0x10 ;  /* 0x00000010ffcc7803 */ /* 0x000fe20000000000 */
[----:B------:R-:W-:Y:S01]  /*17d0*/  FMUL R230, R230, R163 ;  /* 0x000000a3e6e67220 */ /* 0x000fe20000400000 */
[----:B------:R-:W-:Y:S01]  /*17e0*/  ISETP.LT.AND P4, PT, R40, 0xc000, P3 ;  /* 0x0000c0002800780c */ /* 0x000fe20001f81270 */
[----:B------:R-:W-:Y:S01]  /*17f0*/  ULDC UR4, c[0x0][0x228] ;  /* 0x00008a0000047ab9 */ /* 0x000fe20000000800 */
[----:B------:R-:W-:-:S02]  /*1800*/  P2R R210, PR, RZ, 0x1 ;  /* 0x00000001ffd27803 */ /* 0x000fc40000000000 */
[----:B------:R-:W-:Y:S02]  /*1810*/  ISETP.LT.AND P0, PT, R63, 0xc000, P3 ;  /* 0x0000c0003f00780c */ /* 0x000fe40001f01270 */
[----:B------:R-:W-:Y:S02]  /*1820*/  P2R R186, PR, RZ, 0x10 ;  /* 0x00000010ffba7803 */ /* 0x000fe40000000000 */
[----:B------:R-:W-:Y:S02]  /*1830*/  P2R R63, PR, RZ, 0x10 ;  /* 0x00000010ff3f7803 */ /* 0x000fe40000000000 */
[----:B------:R-:W-:Y:S02]  /*1840*/  ISETP.NE.AND P4, PT, R216, RZ, PT ;  /* 0x000000ffd800720c */ /* 0x000fe40003f85270 */
[----:B------:R-:W-:Y:S02]  /*1850*/  ISETP.LT.AND P5, PT, R62, 0xc000, P3 ;  /* 0x0000c0003e00780c */ /* 0x000fe40001fa1270 */
[----:B------:R-:W-:-:S02]  /*1860*/  P2R R62, PR, RZ, 0x10 ;  /* 0x00000010ff3e7803 */ /* 0x000fc40000000000 */
[----:B------:R-:W-:Y:S02]  /*1870*/  ISETP.NE.AND P4, PT, R220, RZ, PT ;  /* 0x000000ffdc00720c */ /* 0x000fe40003f85270 */
[----:B------:R-:W-:Y:S02]  /*1880*/  ISETP.NE.AND P6, PT, R178, RZ, PT ;  /* 0x000000ffb200720c */ /* 0x000fe40003fc5270 */
[----:B------:R-:W-:Y:S02]  /*1890*/  LOP3.LUT R44, R49, 0xff, RZ, 0xc0, !PT ;  /* 0x000000ff312c7812 */ /* 0x000fe400078ec0ff */
[----:B------:R-:W-:Y:S02]  /*18a0*/  P2R R207, PR, RZ, 0x20 ;  /* 0x00000020ffcf7803 */ /* 0x000fe40000000000 */
[----:B------:R-:W-:Y:S01]  /*18b0*/  P2R R201, PR, RZ, 0x1 ;  /* 0x00000001ffc97803 */ /* 0x000fe20000000000 */
[----:B------:R-:W-:Y:S01]  /*18c0*/  IMAD.IADD R159, R43, 0x1, R44 ;  /* 0x000000012b9f7824 */ /* 0x000fe200078e022c */
[----:B------:R-:W-:-:S02]  /*18d0*/  ISETP.LT.AND P5, PT, R42, 0xc000, P3 ;  /* 0x0000c0002a00780c */ /* 0x000fc40001fa1270 */
[----:B------:R-:W-:Y:S02]  /*18e0*/  CS2R R38, SRZ ;  /* 0x0000000000267805 */ /* 0x000fe4000001ff00 */
[----:B------:R-:W-:Y:S01]  /*18f0*/  ISETP.LT.AND P0, PT, R41, 0xc000, P3 ;  /* 0x0000c0002900780c */ /* 0x000fe20001f01270 */
[----:B------:R-:W3:Y:S01]  /*1900*/  @P4 LDG.E.128 R52, desc[UR6][R72.64] ;  /* 0x0000000648344981 */ /* 0x000ee2000c1e1d00 */
[----:B------:R-:W-:Y:S02]  /*1910*/  CS2R R40, SRZ ;  /* 0x0000000000287805 */ /* 0x000fe4000001ff00 */
[----:B------:R-:W-:Y:S02]  /*1920*/  CS2R R42, SRZ ;  /* 0x00000000002a7805 */ /* 0x000fe4000001ff00 */
[----:B------:R-:W-:Y:S01]  /*1930*/  ISETP.NE.AND P4, PT, R62, RZ, PT ;  /* 0x000000ff3e00720c */ /* 0x000fe20003f85270 */
[----:B------:R1:W4:Y:S01]  /*1940*/  @P6 LDG.E.128 R36, desc[UR6][R56.64] ;  /* 0x0000000638246981 */ /* 0x000322000c1e1d00 */
[----:B------:R-:W-:-:S02]  /*1950*/  ISETP.NE.AND P3, PT, R223, RZ, PT ;  /* 0x000000ffdf00720c */ /* 0x000fc40003f65270 */
[----:B------:R-:W-:Y:S02]  /*1960*/  CS2R R44, SRZ ;  /* 0x00000000002c7805 */ /* 0x000fe4000001ff00 */
[----:B------:R-:W-:Y:S01]  /*1970*/  P2R R195, PR, RZ, 0x20 ;  /* 0x00000020ffc37803 */ /* 0x000fe20000000000 */
[----:B------:R5:W3:Y:S01]  /*1980*/  @P2 LDG.E.128 R40, desc[UR6][R58.64] ;  /* 0x000000063a282981 */ /* 0x000ae2000c1e1d00 */
[----:B------:R-:W-:Y:S02]  /*1990*/  P2R R74, PR, RZ, 0x20 ;  /* 0x00000020ff4a7803 */ /* 0x000fe40000000000 */
[----:B------:R-:W-:Y:S02]  /*19a0*/  CS2R R48, SRZ ;  /* 0x0000000000307805 */ /* 0x000fe4000001ff00 */
[----:B------:R-:W-:Y:S02]  /*19b0*/  ISETP.NE.AND P5, PT, R213, RZ, PT ;  /* 0x000000ffd500720c */ /* 0x000fe40003fa5270 */
[----:B------:R-:W-:-:S02]  /*19c0*/  ISETP.NE.AND P6, PT, R210, RZ, PT ;  /* 0x000000ffd200720c */ /* 0x000fc40003fc5270 */
[----:B-1----:R-:W-:Y:S02]  /*19d0*/  CS2R R56, SRZ ;  /* 0x0000000000387805 */ /* 0x002fe4000001ff00 */
[----:B------:R-:W-:Y:S01]  /*19e0*/  P2R R164, PR, RZ, 0x4 ;  /* 0x00000004ffa47803 */ /* 0x000fe20000000000 */
[----:B------:R-:W3:Y:S01]  /*19f0*/  @P1 LDG.E.128 R48, desc[UR6][R68.64] ;  /* 0x0000000644301981 */ /* 0x000ee2000c1e1d00 */
[----:B-----5:R-:W-:Y:S02]  /*1a00*/  CS2R R58, SRZ ;  /* 0x00000000003a7805 */ /* 0x020fe4000001ff00 */
[----:B------:R-:W-:Y:S01]  /*1a10*/  P2R R146, PR, RZ, 0x2 ;  /* 0x00000002ff927803 */ /* 0x000fe20000000000 */
[----:B------:R1:W5:Y:S01]  /*1a20*/  @P3 LDG.E.128 R44, desc[UR6][R60.64] ;  /* 0x000000063c2c3981 */ /* 0x000362000c1e1d00 */
[----:B------:R-:W-:Y:S02]  /*1a30*/  CS2R R64, SRZ ;  /* 0x0000000000407805 */ /* 0x000fe4000001ff00 */
[----:B------:R-:W-:Y:S01]  /*1a40*/  CS2R R66, SRZ ;  /* 0x0000000000427805 */ /* 0x000fe2000001ff00 */
[----:B------:R0:W3:Y:S01]  /*1a50*/  @P4 LDG.E.128 R56, desc[UR6][R70.64] ;  /* 0x0000000646384981 */ /* 0x0000e2000c1e1d00 */
[----:B------:R-:W-:-:S02]  /*1a60*/  ISETP.NE.AND P4, PT, R63, RZ, PT ;  /* 0x000000ff3f00720c */ /* 0x000fc40003f85270 */
[----:B------:R-:W-:Y:S02]  /*1a70*/  CS2R R62, SRZ ;  /* 0x00000000003e7805 */ /* 0x000fe4000001ff00 */
[----:B------:R-:W-:Y:S01]  /*1a80*/  ISETP.NE.AND P2, PT, R204, RZ, PT ;  /* 0x000000ffcc00720c */ /* 0x000fe20003f45270 */
[----:B------:R-:W3:Y:S01]  /*1a90*/  @P6 LDG.E.128 R64, desc[UR6][R84.64] ;  /* 0x0000000654406981 */ /* 0x000ee2000c1e1d00 */
[----:B------:R-:W-:Y:S02]  /*1aa0*/  ISETP.NE.AND P1, PT, R207, RZ, PT ;  /* 0x000000ffcf00720c */ /* 0x000fe40003f25270 */
[----:B-1----:R-:W-:Y:S02]  /*1ab0*/  CS2R R60, SRZ ;  /* 0x00000000003c7805 */ /* 0x002fe4000001ff00 */
[----:B------:R-:W-:Y:S02]  /*1ac0*/  ISETP.NE.AND P3, PT, R201, RZ, PT ;  /* 0x000000ffc900720c */ /* 0x000fe40003f65270 */
[----:B------:R-:W-:-:S02]  /*1ad0*/  CS2R R68, SRZ ;  /* 0x0000000000447805 */ /* 0x000fc4000001ff00 */
[----:B------:R-:W-:Y:S02]  /*1ae0*/  ISETP.NE.AND P6, PT, R75, RZ, PT ;  /* 0x000000ff4b00720c */ /* 0x000fe40003fc5270 */
[----:B0-----:R-:W-:Y:S02]  /*1af0*/  CS2R R70, SRZ ;  /* 0x0000000000467805 */ /* 0x001fe4000001ff00 */
[----:B------:R-:W-:Y:S01]  /*1b00*/  LOP3.LUT R159, R159, 0xffff, RZ, 0xc0, !PT ;  /* 0x0000ffff9f9f7812 */ /* 0x000fe200078ec0ff */
[----:B------:R0:W3:Y:S01]  /*1b10*/  @P5 LDG.E.128 R60, desc[UR6][R80.64] ;  /* 0x00000006503c5981 */ /* 0x0000e2000c1e1d00 */
[----:B------:R-:W-:Y:S02]  /*1b20*/  ISETP.NE.AND P5, PT, R74, RZ, PT ;  /* 0x000000ff4a00720c */ /* 0x000fe40003fa5270 */
[----:B------:R-:W-:Y:S02]  /*1b30*/  CS2R R72, SRZ ;  /* 0x0000000000487805 */ /* 0x000fe4000001ff00 */
[----:B------:R-:W-:-:S02]  /*1b40*/  CS2R R74, SRZ ;  /* 0x00000000004a7805 */ /* 0x000fc4000001ff00 */
[--C-:B------:R-:W-:Y:S02]  /*1b50*/  SHF.R.U32.HI R106, RZ, 0xf, R159.reuse ;  /* 0x0000000fff6a7819 */ /* 0x100fe4000001169f */
[----:B------:R-:W-:Y:S01]  /*1b60*/  CS2R R76, SRZ ;  /* 0x00000000004c7805 */ /* 0x000fe2000001ff00 */
[----:B------:R1:W3:Y:S01]  /*1b70*/  @P1 LDG.E.128 R68, desc[UR6][R82.64] ;  /* 0x0000000652441981 */ /* 0x0002e2000c1e1d00 */
[----:B------:R-:W-:-:S03]  /*1b80*/  SHF.R.U32.HI R107, RZ, 0xe, R159 ;  /* 0x0000000eff6b7819 */ /* 0x000fc6000001169f */
[----:B------:R1:W3:Y:S01]  /*1b90*/  @P2 LDG.E.128 R72, desc[UR6][R92.64] ;  /* 0x000000065c482981 */ /* 0x0002e2000c1e1d00 */
[----:B0-----:R-:W-:Y:S02]  /*1ba0*/  CS2R R80, SRZ ;  /* 0x0000000000507805 */ /* 0x001fe4000001ff00 */
[----:B------:R-:W-:Y:S01]  /*1bb0*/  LOP3.LUT P2, RZ, R106, 0x1, RZ, 0xc0, !PT ;  /* 0x000000016aff7812 */ /* 0x000fe2000784c0ff */
[----:B------:R0:W3:Y:S01]  /*1bc0*/  @P3 LDG.E.128 R76, desc[UR6][R96.64] ;  /* 0x00000006604c3981 */ /* 0x0000e2000c1e1d00 */
[----:B-1----:R-:W-:Y:S02]  /*1bd0*/  CS2R R82, SRZ ;  /* 0x0000000000527805 */ /* 0x002fe4000001ff00 */
[----:B------:R-:W-:Y:S01]  /*1be0*/  ISETP.GT.AND P3, PT, R0, -0x1, P2 ;  /* 0xffffffff0000780c */ /* 0x000fe20001764270 */
[----:B------:R-:W3:Y:S01]  /*1bf0*/  @P4 LDG.E.128 R88, desc[UR6][R102.64] ;  /* 0x0000000666584981 */ /* 0x000ee2000c1e1d00 */
[----:B------:R-:W-:Y:S02]  /*1c00*/  LOP3.LUT P2, RZ, R107, 0x1, RZ, 0xc0, !PT ;  /* 0x000000016bff7812 */ /* 0x000fe4000784c0ff */
[----:B------:R-:W-:-:S02]  /*1c10*/  CS2R R92, SRZ ;  /* 0x00000000005c7805 */ /* 0x000fc4000001ff00 */
[--C-:B------:R-:W-:Y:S01]  /*1c20*/  SHF.R.U32.HI R108, RZ, 0xd, R159.reuse ;  /* 0x0000000dff6c7819 */ /* 0x100fe2000001169f */
[----:B------:R1:W3:Y:S01]  /*1c30*/  @P6 LDG.E.128 R80, desc[UR6][R94.64] ;  /* 0x000000065e506981 */ /* 0x0002e2000c1e1d00 */
[----:B------:R-:W-:Y:S02]  /*1c40*/  ISETP.GT.AND P1, PT, R0, -0x1, P2 ;  /* 0xffffffff0000780c */ /* 0x000fe40001724270 */
[----:B------:R-:W-:Y:S02]  /*1c50*/  LOP3.LUT P2, RZ, R108, 0x1, RZ, 0xc0, !PT ;  /* 0x000000016cff7812 */ /* 0x000fe4000784c0ff */
[----:B0-----:R-:W-:Y:S02]  /*1c60*/  CS2R R96, SRZ ;  /* 0x0000000000607805 */ /* 0x001fe4000001ff00 */
[----:B------:R-:W-:Y:S02]  /*1c70*/  SHF.R.U32.HI R118, RZ, 0xc, R159 ;  /* 0x0000000cff767819 */ /* 0x000fe4000001169f */
[----:B-1----:R-:W-:-:S02]  /*1c80*/  CS2R R94, SRZ ;  /* 0x00000000005e7805 */ /* 0x002fc4000001ff00 */
[----:B------:R-:W-:Y:S01]  /*1c90*/  P2R R183, PR, RZ, 0x1 ;  /* 0x00000001ffb77803 */ /* 0x000fe20000000000 */
[----:B------:R-:W3:Y:S04]  /*1ca0*/  @P3 LDG.E.128 R96, desc[UR6][R116.64] ;  /* 0x0000000674603981 */ /* 0x000ee8000c1e1d00 */
[----:B------:R0:W3:Y:S01]  /*1cb0*/  @P0 LDG.E.128 R92, desc[UR6][R100.64] ;  /* 0x00000006645c0981 */ /* 0x0000e2000c1e1d00 */
[----:B------:R-:W-:Y:S02]  /*1cc0*/  ISETP.GT.AND P0, PT, R0, -0x1, P2 ;  /* 0xffffffff0000780c */ /* 0x000fe40001704270 */
[----:B------:R-:W-:Y:S02]  /*1cd0*/  LOP3.LUT P2, RZ, R118, 0x1, RZ, 0xc0, !PT ;  /* 0x0000000176ff7812 */ /* 0x000fe4000784c0ff */
[----:B------:R-:W-:-:S02]  /*1ce0*/  P2R R165, PR, RZ, 0x8 ;  /* 0x00000008ffa57803 */ /* 0x000fc40000000000 */
[----:B------:R-:W-:Y:S02]  /*1cf0*/  ISETP.GT.AND P3, PT, R0, -0x1, P2 ;  /* 0xffffffff0000780c */ /* 0x000fe40001764270 */
[----:B------:R-:W-:Y:S02]  /*1d00*/  CS2R R84, SRZ ;  /* 0x0000000000547805 */ /* 0x000fe4000001ff00 */
[----:B------:R-:W-:Y:S02]  /*1d10*/  CS2R R108, SRZ ;  /* 0x00000000006c7805 */ /* 0x000fe4000001ff00 */
[----:B------:R-:W-:Y:S02]  /*1d20*/  SHF.R.U32.HI R119, RZ, 0xb, R159 ;  /* 0x0000000bff777819 */ /* 0x000fe4000001169f */
[----:B0-----:R-:W-:Y:S02]  /*1d30*/  CS2R R100, SRZ ;  /* 0x0000000000647805 */ /* 0x001fe4000001ff00 */
[----:B------:R-:W-:-:S02]  /*1d40*/  CS2R R102, SRZ ;  /* 0x0000000000667805 */ /* 0x000fc4000001ff00 */
[--C-:B------:R-:W-:Y:S01]  /*1d50*/  SHF.R.U32.HI R132, RZ, 0x7, R159.reuse ;  /* 0x00000007ff847819 */ /* 0x100fe2000001169f */
[----:B------:R0:W3:Y:S01]  /*1d60*/  @P5 LDG.E.128 R84, desc[UR6][R104.64] ;  /* 0x0000000668545981 */ /* 0x0000e2000c1e1d00 */
[----:B------:R-:W-:Y:S02]  /*1d70*/  LOP3.LUT P2, RZ, R119, 0x1, RZ, 0xc0, !PT ;  /* 0x0000000177ff7812 */ /* 0x000fe4000784c0ff */
[----:B------:R-:W-:Y:S02]  /*1d80*/  CS2R R106, SRZ ;  /* 0x00000000006a7805 */ /* 0x000fe4000001ff00 */
[----:B------:R-:W-:Y:S01]  /*1d90*/  SHF.R.U32.HI R120, RZ, 0xa, R159 ;  /* 0x0000000aff787819 */ /* 0x000fe2000001169f */
[----:B------:R-:W3:Y:S01]  /*1da0*/  @P1 LDG.E.128 R100, desc[UR6][R114.64] ;  /* 0x0000000672641981 */ /* 0x000ee2000c1e1d00 */
[----:B------:R-:W-:-:S03]  /*1db0*/  P2R R168, PR, RZ, 0x8 ;  /* 0x00000008ffa87803 */ /* 0x000fc60000000000 */
[----:B------:R1:W3:Y:S01]  /*1dc0*/  @P3 LDG.E.128 R108, desc[UR6][R128.64] ;  /* 0x00000006806c3981 */ /* 0x0002e2000c1e1d00 */
[----:B------:R-:W-:Y:S02]  /*1dd0*/  LOP3.LUT P3, RZ, R132, 0x1, RZ, 0xc0, !PT ;  /* 0x0000000184ff7812 */ /* 0x000fe4000786c0ff */
[----:B0-----:R-:W-:Y:S02]  /*1de0*/  CS2R R104, SRZ ;  /* 0x0000000000687805 */ /* 0x001fe4000001ff00 */
[----:B------:R-:W-:Y:S02]  /*1df0*/  P2R R166, PR, RZ, 0x2 ;  /* 0x00000002ffa67803 */ /* 0x000fe40000000000 */
[----:B------:R-:W-:Y:S02]  /*1e00*/  ISETP.GT.AND P1, PT, R0, -0x1, P2 ;  /* 0xffffffff0000780c */ /* 0x000fe40001724270 */
[----:B------:R-:W-:Y:S01]  /*1e10*/  LOP3.LUT P2, RZ, R120, 0x1, RZ, 0xc0, !PT ;  /* 0x0000000178ff7812 */ /* 0x000fe2000784c0ff */
[----:B------:R0:W3:Y:S01]  /*1e20*/  @P0 LDG.E.128 R104, desc[UR6][R112.64] ;  /* 0x0000000670680981 */ /* 0x0000e2000c1e1d00 */
[----:B------:R-:W-:-:S02]  /*1e30*/  ISETP.GT.AND P3, PT, R0, -0x1, P3 ;  /* 0xffffffff0000780c */ /* 0x000fc40001f64270 */
[----:B------:R-:W-:Y:S02]  /*1e40*/  P2R R167, PR, RZ, 0x1 ;  /* 0x00000001ffa77803 */ /* 0x000fe40000000000 */
[--C-:B------:R-:W-:Y:S02]  /*1e50*/  SHF.R.U32.HI R130, RZ, 0x9, R159.reuse ;  /* 0x00000009ff827819 */ /* 0x100fe4000001169f */
[----:B------:R-:W-:Y:S02]  /*1e60*/  SHF.R.U32.HI R131, RZ, 0x8, R159 ;  /* 0x00000008ff837819 */ /* 0x000fe4000001169f */
[----:B------:R-:W-:Y:S02]  /*1e70*/  ISETP.GT.AND P0, PT, R0, -0x1, P2 ;  /* 0xffffffff0000780c */ /* 0x000fe40001704270 */
[----:B-1----:R-:W-:Y:S02]  /*1e80*/  CS2R R128, SRZ ;  /* 0x0000000000807805 */ /* 0x002fe4000001ff00 */
[----:B------:R-:W-:-:S02]  /*1e90*/  LOP3.LUT P5, RZ, R130, 0x1, RZ, 0xc0, !PT ;  /* 0x0000000182ff7812 */ /* 0x000fc400078ac0ff */
[----:B------:R-:W-:Y:S02]  /*1ea0*/  LOP3.LUT P4, RZ, R131, 0x1, RZ, 0xc0, !PT ;  /* 0x0000000183ff7812 */ /* 0x000fe4000788c0ff */
[----:B------:R-:W-:Y:S02]  /*1eb0*/  CS2R R130, SRZ ;  /* 0x0000000000827805 */ /* 0x000fe4000001ff00 */
[----:B0-----:R-:W-:Y:S02]  /*1ec0*/  CS2R R112, SRZ ;  /* 0x0000000000707805 */ /* 0x001fe4000001ff00 */
[----:B------:R-:W-:Y:S02]  /*1ed0*/  CS2R R114, SRZ ;  /* 0x0000000000727805 */ /* 0x000fe4000001ff00 */
[----:B------:R-:W-:Y:S02]  /*1ee0*/  CS2R R116, SRZ ;  /* 0x0000000000747805 */ /* 0x000fe4000001ff00 */
[----:B------:R-:W-:-:S02]  /*1ef0*/  CS2R R118, SRZ ;  /* 0x0000000000767805 */ /* 0x000fc4000001ff00 */
[----:B------:R-:W-:Y:S01]  /*1f00*/  ISETP.GT.AND P4, PT, R0, -0x1, P4 ;  /* 0xffffffff0000780c */ /* 0x000fe20002784270 */
[----:B------:R0:W3:Y:S04]  /*1f10*/  @P3 LDG.E.128 R128, desc[UR6][R142.64] ;  /* 0x000000068e803981 */ /* 0x0000e8000c1e1d00 */
[----:B------:R1:W3:Y:S04]  /*1f20*/  @P1 LDG.E.128 R112, desc[UR6][R126.64] ;  /* 0x000000067e701981 */ /* 0x0002e8000c1e1d00 */
[----:B------:R1:W3:Y:S01]  /*1f30*/  @P0 LDG.E.128 R116, desc[UR6][R124.64] ;  /* 0x000000067c740981 */ /* 0x0002e2000c1e1d00 */
[----:B0-----:R-:W-:-:S02]  /*1f40*/  SHF.R.U32.HI R142, RZ, 0x5, R159 ;  /* 0x00000005ff8e7819 */ /* 0x001fc4000001169f */
[----:B------:R-:W-:Y:S02]  /*1f50*/  SHF.R.U32.HI R143, RZ, 0x4, R159 ;  /* 0x00000004ff8f7819 */ /* 0x000fe4000001169f */
[----:B-1----:R-:W-:Y:S02]  /*1f60*/  CS2R R126, SRZ ;  /* 0x00000000007e7805 */ /* 0x002fe4000001ff00 */
[----:B------:R-:W-:Y:S02]  /*1f70*/  LOP3.LUT P6, RZ, R142, 0x1, RZ, 0xc0, !PT ;  /* 0x000000018eff7812 */ /* 0x000fe400078cc0ff */
[----:B------:R-:W-:Y:S02]  /*1f80*/  CS2R R124, SRZ ;  /* 0x00000000007c7805 */ /* 0x000fe4000001ff00 */
[----:B------:R-:W-:Y:S02]  /*1f90*/  P2R R172, PR, RZ, 0x1 ;  /* 0x00000001ffac7803 */ /* 0x000fe40000000000 */
[----:B------:R-:W-:-:S02]  /*1fa0*/  ISETP.GT.AND P5, PT, R0, -0x1, P5 ;  /* 0xffffffff0000780c */ /* 0x000fc40002fa4270 */
[C---:B------:R-:W-:Y:S01]  /*1fb0*/  ISETP.GT.AND P0, PT, R0.reuse, -0x1, P6 ;  /* 0xffffffff0000780c */ /* 0x040fe20003704270 */
[----:B------:R0:W3:Y:S01]  /*1fc0*/  @P4 LDG.E.128 R124, desc[UR6][R144.64] ;  /* 0x00000006907c4981 */ /* 0x0000e2000c1e1d00 */
[----:B------:R-:W-:Y:S02]  /*1fd0*/  LOP3.LUT P6, RZ, R143, 0x1, RZ, 0xc0, !PT ;  /* 0x000000018fff7812 */ /* 0x000fe400078cc0ff */
[----:B------:R-:W-:Y:S02]  /*1fe0*/  P2R R169, PR, RZ, 0x2 ;  /* 0x00000002ffa97803 */ /* 0x000fe40000000000 */
[----:B------:R-:W-:Y:S02]  /*1ff0*/  CS2R R120, SRZ ;  /* 0x0000000000787805 */ /* 0x000fe4000001ff00 */
[----:B------:R-:W-:Y:S02]  /*2000*/  ISETP.GT.AND P1, PT, R0, -0x1, P6 ;  /* 0xffffffff0000780c */ /* 0x000fe40003724270 */
[----:B0-----:R-:W-:-:S02]  /*2010*/  SHF.R.U32.HI R144, RZ, 0x3, R159 ;  /* 0x00000003ff907819 */ /* 0x001fc4000001169f */
[----:B------:R0:W3:Y:S01]  /*2020*/  @P5 LDG.E.128 R120, desc[UR6][R140.64] ;  /* 0x000000068c785981 */ /* 0x0000e2000c1e1d00 */
[----:B------:R-:W-:Y:S02]  /*2030*/  P2R R173, PR, RZ, 0x1 ;  /* 0x00000001ffad7803 */ /* 0x000fe40000000000 */
[----:B------:R-:W-:-:S04]  /*2040*/  LOP3.LUT P6, RZ, R144, 0x1, RZ, 0xc0, !PT ;  /* 0x0000000190ff7812 */ /* 0x000fc800078cc0ff */
[----:B------:R-:W-:Y:S02]  /*2050*/  ISETP.GT.AND P0, PT, R0, -0x1, P6 ;  /* 0xffffffff0000780c */ /* 0x000fe40003704270 */
[----:B------:R-:W-:Y:S02]  /*2060*/  ISETP.NE.AND P6, PT, R173, RZ, PT ;  /* 0x000000ffad00720c */ /* 0x000fe40003fc5270 */
[----:B0-----:R-:W-:Y:S02]  /*2070*/  SHF.R.U32.HI R141, RZ, 0x6, R159 ;  /* 0x00000006ff8d7819 */ /* 0x001fe4000001169f */
[----:B------:R-:W-:Y:S02]  /*2080*/  CS2R R142, SRZ ;  /* 0x00000000008e7805 */ /* 0x000fe4000001ff00 */
[----:B------:R-:W-:Y:S02]  /*2090*/  LOP3.LUT P2, RZ, R141, 0x1, RZ, 0xc0, !PT ;  /* 0x000000018dff7812 */ /* 0x000fe4000784c0ff */
[----:B------:R-:W-:-:S02]  /*20a0*/  CS2R R140, SRZ ;  /* 0x00000000008c7805 */ /* 0x000fc4000001ff00 */
[----:B------:R-:W-:Y:S02]  /*20b0*/  P2R R174, PR, RZ, 0x2 ;  /* 0x00000002ffae7803 */ /* 0x000fe40000000000 */
[----:B------:R-:W-:Y:S01]  /*20c0*/  CS2R R144, SRZ ;  /* 0x0000000000907805 */ /* 0x000fe2000001ff00 */
[----:B------:R0:W3:Y:S04]  /*20d0*/  @P6 LDG.E.128 R136, desc[UR6][R148.64] ;  /* 0x0000000694886981 */ /* 0x0000e8000c1e1d00 */
[----:B------:R-:W3:Y:S01]  /*20e0*/  @P1 LDG.E.128 R140, desc[UR6][R152.64] ;  /* 0x00000006988c1981 */ /* 0x000ee2000c1e1d00 */
[----:B------:R-:W-:Y:S02]  /*20f0*/  ISETP.NE.AND P1, PT, R146, RZ, PT ;  /* 0x000000ff9200720c */ /* 0x000fe40003f25270 */
[----:B------:R-:W-:-:S02]  /*2100*/  CS2R R146, SRZ ;  /* 0x0000000000927805 */ /* 0x000fc4000001ff00 */
[----:B0-----:R-:W-:Y:S02]  /*2110*/  SHF.R.U32.HI R149, RZ, 0x2, R159 ;  /* 0x00000002ff957819 */ /* 0x001fe4000001169f */
[C---:B------:R-:W-:Y:S02]  /*2120*/  ISETP.GT.AND P2, PT, R0.reuse, -0x1, P2 ;  /* 0xffffffff0000780c */ /* 0x040fe40001744270 */
[----:B------:R0:W3:Y:S01]  /*2130*/  @P0 LDG.E.128 R144, desc[UR6][R150.64] ;  /* 0x0000000696900981 */ /* 0x0000e2000c1e1d00 */
[----:B------:R-:W-:Y:S02]  /*2140*/  LOP3.LUT P6, RZ, R149, 0x1, RZ, 0xc0, !PT ;  /* 0x0000000195ff7812 */ /* 0x000fe400078cc0ff */
[----:B------:R-:W-:Y:S02]  /*2150*/  P2R R175, PR, RZ, 0x1 ;  /* 0x00000001ffaf7803 */ /* 0x000fe40000000000 */
[----:B------:R-:W-:Y:S02]  /*2160*/  ISETP.GT.AND P0, PT, R0, -0x1, P6 ;  /* 0xffffffff0000780c */ /* 0x000fe40003704270 */
[----:B------:R-:W-:-:S02]  /*2170*/  CS2R R132, SRZ ;  /* 0x0000000000847805 */ /* 0x000fc4000001ff00 */
[----:B------:R-:W-:Y:S02]  /*2180*/  CS2R R148, SRZ ;  /* 0x0000000000947805 */ /* 0x000fe4000001ff00 */
[----:B0-----:R-:W-:Y:S02]  /*2190*/  CS2R R150, SRZ ;  /* 0x0000000000967805 */ /* 0x001fe4000001ff00 */
[----:B------:R0:W3:Y:S01]  /*21a0*/  @P2 LDG.E.128 R132, desc[UR6][R154.64] ;  /* 0x000000069a842981 */ /* 0x0000e2000c1e1d00 */
[----:B------:R-:W-:-:S04]  /*21b0*/  SHF.R.U32.HI R159, RZ, 0x1, R159 ;  /* 0x00000001ff9f7819 */ /* 0x000fc8000001169f */
[----:B------:R1:W3:Y:S01]  /*21c0*/  @P0 LDG.E.128 R148, desc[UR6][R188.64] ;  /* 0x00000006bc940981 */ /* 0x0002e2000c1e1d00 */
[----:B0-----:R-:W-:Y:S01]  /*21d0*/  FMUL R154, R156, R163 ;  /* 0x000000a39c9a7220 */ /* 0x001fe20000400000 */
[----:B------:R-:W-:Y:S02]  /*21e0*/  F2FP.BF16.F32.PACK_AB R156, R157, R158 ;  /* 0x0000009e9d9c723e */ /* 0x000fe400000010ff */
[----:B------:R-:W-:Y:S02]  /*21f0*/  F2FP.BF16.F32.PACK_AB R157, R177, R176 ;  /* 0x000000b0b19d723e */ /* 0x000fe400000010ff */
[----:B------:R-:W-:Y:S02]  /*2200*/  P2R R176, PR, RZ, 0x1 ;  /* 0x00000001ffb07803 */ /* 0x000fe40000000000 */
[----:B------:R-:W-:Y:S02]  /*2210*/  ISETP.NE.AND P0, PT, R227, RZ, PT ;  /* 0x000000ffe300720c */ /* 0x000fe40003f05270 */
[----:B--2---:R-:W-:-:S02]  /*2220*/  PRMT R227, R32, 0x7632, R227 ;  /* 0x0000763220e37816 */ /* 0x004fc400000000e3 */
[----:B------:R-:W-:Y:S01]  /*2230*/  LOP3.LUT P6, RZ, R159, 0x1, RZ, 0xc0, !PT ;  /* 0x000000019fff7812 */ /* 0x000fe200078cc0ff */
[-C--:B------:R-:W-:Y:S01]  /*2240*/  FMUL R159, R232, R163.reuse ;  /* 0x000000a3e89f7220 */ /* 0x080fe20000400000 */
[----:B------:R-:W-:Y:S01]  /*2250*/  SHF.L.U32 R229, R227, 0x10, RZ ;  /* 0x00000010e3e57819 */ /* 0x000fe200000006ff */
[----:B------:R-:W-:Y:S01]  /*2260*/  FMUL R155, R238, R163 ;  /* 0x000000a3ee9b7220 */ /* 0x000fe20000400000 */
[----:B------:R-:W-:Y:S01]  /*2270*/  ISETP.GT.AND P6, PT, R0, -0x1, P6 ;  /* 0xffffffff0000780c */ /* 0x000fe200037c4270 */
[----:B------:R-:W-:Y:S01]  /*2280*/  IMAD.U32 R227, R32, 0x10000, RZ ;  /* 0x0001000020e37824 */ /* 0x000fe200078e00ff */
[----:B------:R-:W-:Y:S01]  /*2290*/  F2FP.BF16.F32.PACK_AB R159, R230, R159 ;  /* 0x0000009fe69f723e */ /* 0x000fe200000010ff */
[----:B------:R-:W-:Y:S01]  /*22a0*/  FMUL R230, R229, R229 ;  /* 0x000000e5e5e67220 */ /* 0x000fe20000400000 */
[----:B------:R-:W-:Y:S02]  /*22b0*/  F2FP.BF16.F32.PACK_AB R158, R155, R154 ;  /* 0x0000009a9b9e723e */ /* 0x000fe400000010ff */
[----:B------:R-:W-:-:S02]  /*22c0*/  CS2R R152, SRZ ;  /* 0x0000000000987805 */ /* 0x000fc4000001ff00 */
[C---:B------:R-:W-:Y:S02]  /*22d0*/  PRMT R32, R33.reuse, 0x7632, R32 ;  /* 0x0000763221207816 */ /* 0x040fe40000000020 */
[----:B------:R-:W-:Y:S01]  /*22e0*/  CS2R R154, SRZ ;  /* 0x00000000009a7805 */ /* 0x000fe2000001ff00 */
[----:B------:R-:W-:Y:S02]  /*22f0*/  IMAD.U32 R33, R33, 0x10000, RZ ;  /* 0x0001000021217824 */ /* 0x000fe400078e00ff */
[----:B------:R-:W-:Y:S01]  /*2300*/  FFMA R230, R227, R227, R230 ;  /* 0x000000e3e3e67223 */ /* 0x000fe200000000e6 */
[----:B------:R-:W-:-:S03]  /*2310*/  SHF.L.U32 R231, R32, 0x10, RZ ;  /* 0x0000001020e77819 */ /* 0x000fc600000006ff */
[----:B------:R-:W-:Y:S01]  /*2320*/  FFMA R230, R33, R33, R230 ;  /* 0x0000002121e67223 */ /* 0x000fe200000000e6 */
[----:B------:R0:W2:Y:S01]  /*2330*/  @P6 LDG.E.128 R152, desc[UR6][R192.64] ;  /* 0x00000006c0986981 */ /* 0x0000a2000c1e1d00 */
[----:B------:R-:W-:Y:S02]  /*2340*/  PRMT R32, R34, 0x7632, R32 ;  /* 0x0000763222207816 */ /* 0x000fe40000000020 */
[----:B------:R-:W-:Y:S01]  /*2350*/  FFMA R230, R231, R231, R230 ;  /* 0x000000e7e7e67223 */ /* 0x000fe200000000e6 */
[----:B------:R0:W-:Y:S02]  /*2360*/  @P0 STG.E.128 desc[UR6][R190.64], R156 ;  /* 0x0000009cbe000986 */ /* 0x0001e4000c101d06 */
[----:B-1----:R-:W-:Y:S01]  /*2370*/  IMAD.U32 R189, R32, 0x10000, RZ ;  /* 0x0001000020bd7824 */ /* 0x002fe200078e00ff */
[C---:B------:R-:W-:Y:S02]  /*2380*/  PRMT R32, R35.reuse, 0x7632, R32 ;  /* 0x0000763223207816 */ /* 0x040fe40000000020 */
[----:B------:R-:W-:Y:S01]  /*2390*/  SHF.L.U32 R35, R35, 0x10, RZ ;  /* 0x0000001023237819 */ /* 0x000fe200000006ff */
[----:B0-----:R-:W-:-:S04]  /*23a0*/  IMAD.U32 R157, R34, 0x10000, RZ ;  /* 0x00010000229d7824 */ /* 0x001fc800078e00ff */
[----:B------:R-:W-:-:S04]  /*23b0*/  FFMA R230, R157, R157, R230 ;  /* 0x0000009d9de67223 */ /* 0x000fc800000000e6 */
[----:B------:R-:W-:Y:S01]  /*23c0*/  FFMA R230, R189, R189, R230 ;  /* 0x000000bdbde67223 */ /* 0x000fe200000000e6 */
[----:B------:R-:W-:-:S03]  /*23d0*/  IMAD.U32 R191, R32, 0x10000, RZ ;  /* 0x0001000020bf7824 */ /* 0x000fc600078e00ff */
[----:B------:R-:W-:-:S04]  /*23e0*/  FFMA R230, R35, R35, R230 ;  /* 0x0000002323e67223 */ /* 0x000fc800000000e6 */
[----:B------:R-:W-:-:S05]  /*23f0*/  FFMA R230, R191, R191, R230 ;  /* 0x000000bfbfe67223 */ /* 0x000fca00000000e6 */
[----:B------:R-:W0:Y:S02]  /*2400*/  SHFL.BFLY PT, R159, R230, 0x8, 0x1f ;  /* 0x0d001f00e69f7f89 */ /* 0x000e2400000e0000 */
[----:B0-----:R-:W-:-:S05]  /*2410*/  FADD R159, R230, R159 ;  /* 0x0000009fe69f7221 */ /* 0x001fca0000000000 */
[----:B------:R-:W0:Y:S02]  /*2420*/  SHFL.BFLY PT, R32, R159, 0x4, 0x1f ;  /* 0x0c801f009f207f89 */ /* 0x000e2400000e0000 */
[----:B0-----:R-:W-:-:S05]  /*2430*/  FADD R32, R159, R32 ;  /* 0x000000209f207221 */ /* 0x001fca0000000000 */
[----:B------:R-:W0:Y:S02]  /*2440*/  SHFL.BFLY PT, R193, R32, 0x2, 0x1f ;  /* 0x0c401f0020c17f89 */ /* 0x000e2400000e0000 */
[----:B0-----:R-:W-:-:S05]  /*2450*/  FADD R193, R32, R193 ;  /* 0x000000c120c17221 */ /* 0x001fca0000000000 */
[----:B------:R-:W0:Y:S02]  /*2460*/  SHFL.BFLY PT, R34, R193, 0x1, 0x1f ;  /* 0x0c201f00c1227f89 */ /* 0x000e2400000e0000 */
[----:B0-----:R-:W-:-:S04]  /*2470*/  FADD R34, R193, R34 ;  /* 0x00000022c1227221 */ /* 0x001fc80000000000 */
[----:B------:R-:W-:Y:S01]  /*2480*/  FADD R34, R34, UR4 ;  /* 0x0000000422227e21 */ /* 0x000fe20008000000 */
[----:B------:R-:W-:Y:S01]  /*2490*/  P2R R177, PR, RZ, 0x40 ;  /* 0x00000040ffb17803 */ /* 0x000fe20000000000 */
[----:B------:R-:W-:Y:S02]  /*24a0*/  ULDC.64 UR4, c[0x0][0x218] ;  /* 0x0000860000047ab9 */ /* 0x000fe40000000a00 */
[----:B------:R-:W0:Y:S02]  /*24b0*/  MUFU.SQRT R188, R34 ;  /* 0x0000002200bc7308 */ /* 0x000e240000002000 */
[C---:B0-----:R-:W-:Y:S02]  /*24c0*/  FSETP.GT.AND P6, PT, |R188|.reuse, 8.50705917302346158658e+37, PT ;  /* 0x7e800000bc00780b */ /* 0x041fe40003fc4200 */
[----:B------:R-:W-:-:S11]  /*24d0*/  FSETP.GEU.AND P0, PT, |R188|, 1.175494350822287508e-38, PT ;  /* 0x00800000bc00780b */ /* 0x000fd60003f0e200 */
[----:B------:R-:W-:-:S04]  /*24e0*/  @P6 FMUL R188, R188, 0.25 ;  /* 0x3e800000bcbc6820 */ /* 0x000fc80000400000 */
[----:B------:R-:W-:-:S04]  /*24f0*/  @!P0 FMUL R188, R188, 16777216 ;  /* 0x4b800000bcbc8820 */ /* 0x000fc80000400000 */
[----:B------:R-:W0:Y:S01]  /*2500*/  MUFU.RCP R156, R188 ;  /* 0x000000bc009c7308 */ /* 0x000e220000001000 */
[----:B------:R-:W-:-:S05]  /*2510*/  FSEL R233, R10, 1, P6 ;  /* 0x3f8000000ae97808 */ /* 0x000fca0003000000 */
[----:B------:R-:W-:-:S04]  /*2520*/  @!P0 FMUL R233, R233, 16777216 ;  /* 0x4b800000e9e98820 */ /* 0x000fc80000400000 */
[----:B0-----:R-:W-:-:S04]  /*2530*/  FMUL R156, R156, R233 ;  /* 0x000000e99c9c7220 */ /* 0x001fc80000400000 */
[-C--:B------:R-:W-:Y:S01]  /*2540*/  FMUL R33, R33, R156.reuse ;  /* 0x0000009c21217220 */ /* 0x080fe20000400000 */
[-C--:B------:R-:W-:Y:S01]  /*2550*/  FMUL R34, R231, R156.reuse ;  /* 0x0000009ce7227220 */ /* 0x080fe20000400000 */
[-C--:B------:R-:W-:Y:S01]  /*2560*/  FMUL R157, R157, R156.reuse ;  /* 0x0000009c9d9d7220 */ /* 0x080fe20000400000 */
[----:B------:R-:W-:-:S03]  /*2570*/  FMUL R190, R189, R156 ;  /* 0x0000009cbdbe7220 */ /* 0x000fc60000400000 */
[----:B------:R-:W-:Y:S02]  /*2580*/  F2FP.BF16.F32.PACK_AB R33, R34, R33 ;  /* 0x000000212221723e */ /* 0x000fe400000010ff */
[----:B------:R-:W-:Y:S02]  /*2590*/  F2FP.BF16.F32.PACK_AB R34, R190, R157 ;  /* 0x0000009dbe22723e */ /* 0x000fe400000010ff */
[----:B-----5:R-:W-:Y:S02]  /*25a0*/  PRMT R157, R44, 0x7632, R157 ;  /* 0x000076322c9d7816 */ /* 0x020fe4000000009d */
[----:B------:R-:W-:Y:S01]  /*25b0*/  IADD3 R158, P6, R228, UR4, RZ ;  /* 0x00000004e49e7c10 */ /* 0x000fe2000ffde0ff */
[-C--:B------:R-:W-:Y:S01]  /*25c0*/  FMUL R32, R227, R156.reuse ;  /* 0x0000009ce3207220 */ /* 0x080fe20000400000 */
[-C--:B------:R-:W-:Y:S01]  /*25d0*/  FMUL R229, R229, R156.reuse ;  /* 0x0000009ce5e57220 */ /* 0x080fe20000400000 */
[----:B------:R-:W-:Y:S01]  /*25e0*/  IMAD.U32 R189, R157, 0x10000, RZ ;  /* 0x000100009dbd7824 */ /* 0x000fe200078e00ff */
[----:B------:R-:W-:Y:S01]  /*25f0*/  IADD3.X R159, R225, UR5, RZ, P6, !PT ;  /* 0x00000005e19f7c10 */ /* 0x000fe2000b7fe4ff */
[-C--:B------:R-:W-:Y:S01]  /*2600*/  FMUL R35, R35, R156.reuse ;  /* 0x0000009c23237220 */ /* 0x080fe20000400000 */
[----:B------:R-:W-:Y:S01]  /*2610*/  ISETP.NE.AND P6, PT, R226, RZ, PT ;  /* 0x000000ffe200720c */ /* 0x000fe20003fc5270 */
[----:B------:R-:W-:Y:S01]  /*2620*/  FMUL R192, R191, R156 ;  /* 0x0000009cbfc07220 */ /* 0x000fe20000400000 */
[----:B------:R-:W-:Y:S01]  /*2630*/  SHF.L.U32 R157, R44, 0x10, RZ ;  /* 0x000000102c9d7819 */ /* 0x000fe200000006ff */
[----:B------:R-:W-:Y:S01]  /*2640*/  FMUL R188, R189, R189 ;  /* 0x000000bdbdbc7220 */ /* 0x000fe20000400000 */
[C---:B------:R-:W-:Y:S01]  /*2650*/  PRMT R44, R45.reuse, 0x7632, R44 ;  /* 0x000076322d2c7816 */ /* 0x040fe2000000002c */
[----:B------:R-:W-:Y:S01]  /*2660*/  IMAD.U32 R191, R45, 0x10000, RZ ;  /* 0x000100002dbf7824 */ /* 0x000fe200078e00ff */
[----:B------:R-:W-:Y:S01]  /*2670*/  F2FP.BF16.F32.PACK_AB R32, R229, R32 ;  /* 0x00000020e520723e */ /* 0x000fe200000010ff */
[----:B------:R-:W-:Y:S01]  /*2680*/  FFMA R188, R157, R157, R188 ;  /* 0x0000009d9dbc7223 */ /* 0x000fe200000000bc */
[----:B------:R-:W-:Y:S01]  /*2690*/  F2FP.BF16.F32.PACK_AB R35, R192, R35 ;  /* 0x00000023c023723e */ /* 0x000fe200000010ff */
[----:B------:R-:W-:Y:S01]  /*26a0*/  IMAD.U32 R193, R44, 0x10000, RZ ;  /* 0x000100002cc17824 */ /* 0x000fe200078e00ff */
[----:B------:R-:W-:Y:S01]  /*26b0*/  ULDC UR4, c[0x0][0x228] ;  /* 0x00008a0000047ab9 */ /* 0x000fe20000000800 */
[----:B------:R-:W-:Y:S01]  /*26c0*/  FFMA R188, R191, R191, R188 ;  /* 0x000000bfbfbc7223 */ /* 0x000fe200000000bc */
[C---:B------:R-:W-:Y:S01]  /*26d0*/  PRMT R44, R46.reuse, 0x7632, R44 ;  /* 0x000076322e2c7816 */ /* 0x040fe2000000002c */
[----:B------:R0:W-:Y:S02]  /*26e0*/  @P6 STG.E.128 desc[UR6][R158.64], R32 ;  /* 0x000000209e006986 */ /* 0x0001e4000c101d06 */
[----:B------:R-:W-:Y:S01]  /*26f0*/  FFMA R188, R193, R193, R188 ;  /* 0x000000c1c1bc7223 */ /* 0x000fe200000000bc */
[----:B0-----:R-:W-:Y:S01]  /*2700*/  SHF.L.U32 R33, R46, 0x10, RZ ;  /* 0x000000102e217819 */ /* 0x001fe200000006ff */
[----:B------:R-:W-:Y:S01]  /*2710*/  IMAD.U32 R35, R44, 0x10000, RZ ;  /* 0x000100002c237824 */ /* 0x000fe200078e00ff */
[----:B------:R-:W-:-:S03]  /*2720*/  PRMT R32, R47, 0x7632, R32 ;  /* 0x000076322f207816 */ /* 0x000fc60000000020 */
[----:B------:R-:W-:Y:S01]  /*2730*/  FFMA R188, R33, R33, R188 ;  /* 0x0000002121bc7223 */ /* 0x000fe200000000bc */
[----:B------:R-:W-:-:S03]  /*2740*/  IMAD.U32 R47, R47, 0x10000, RZ ;  /* 0x000100002f2f7824 */ /* 0x000fc600078e00ff */
[----:B------:R-:W-:Y:S01]  /*2750*/  FFMA R188, R35, R35, R188 ;  /* 0x0000002323bc7223 */ /* 0x000fe200000000bc */
[----:B------:R-:W-:-:S03]  /*2760*/  SHF.L.U32 R159, R32, 0x10, RZ ;  /* 0x00000010209f7819 */ /* 0x000fc600000006ff */
        /* <DEDUP_REMOVED lines=11> */
[----:B------:R-:W-:-:S03]  /*2820*/  ULDC.64 UR4, c[0x0][0x218] ;  /* 0x0000860000047ab9 */ /* 0x000fc60000000a00 */
        /* <DEDUP_REMOVED lines=11> */
[----:B---3--:R-:W-:Y:S01]  /*28e0*/  PRMT R47, R48, 0x7632, R47 ;  /* 0x00007632302f7816 */ /* 0x008fe2000000002f */
[-C--:B------:R-:W-:Y:S01]  /*28f0*/  FMUL R32, R157, R46.reuse ;  /* 0x0000002e9d207220 */ /* 0x080fe20000400000 */
[-C--:B------:R-:W-:Y:S01]  /*2900*/  FMUL R191, R191, R46.reuse ;  /* 0x0000002ebfbf7220 */ /* 0x080fe20000400000 */
[-C--:B------:R-:W-:Y:S01]  /*2910*/  FMUL R34, R193, R46.reuse ;  /* 0x0000002ec1227220 */ /* 0x080fe20000400000 */
[-C--:B------:R-:W-:Y:S01]  /*2920*/  FMUL R157, R33, R46.reuse ;  /* 0x0000002e219d7220 */ /* 0x080fe20000400000 */
[----:B------:R-:W-:Y:S01]  /*2930*/  IADD3 R44, P6, R224, UR4, RZ ;  /* 0x00000004e02c7c10 */ /* 0x000fe2000ffde0ff */
[----:B------:R-:W-:Y:S02]  /*2940*/  IMAD.U32 R158, R47, 0x10000, RZ ;  /* 0x000100002f9e7824 */ /* 0x000fe400078e00ff */
[----:B------:R-:W-:Y:S01]  /*2950*/  FMUL R190, R159, R46 ;  /* 0x0000002e9fbe7220 */ /* 0x000fe20000400000 */
[----:B------:R-:W-:Y:S01]  /*2960*/  F2FP.BF16.F32.PACK_AB R33, R34, R191 ;  /* 0x000000bf2221723e */ /* 0x000fe200000010ff */
[----:B------:R-:W-:Y:S01]  /*2970*/  IMAD.U32 R48, R48, 0x10000, RZ ;  /* 0x0001000030307824 */ /* 0x000fe200078e00ff */
[----:B------:R-:W-:Y:S01]  /*2980*/  F2FP.BF16.F32.PACK_AB R34, R188, R157 ;  /* 0x0000009dbc22723e */ /* 0x000fe200000010ff */
[----:B------:R-:W-:Y:S01]  /*2990*/  FMUL R157, R158, R158 ;  /* 0x0000009e9e9d7220 */ /* 0x000fe20000400000 */
[----:B------:R-:W-:Y:S01]  /*29a0*/  IADD3.X R45, R222, UR5, RZ, P6, !PT ;  /* 0x00000005de2d7c10 */ /* 0x000fe2000b7fe4ff */
[----:B------:R-:W-:Y:S01]  /*29b0*/  FMUL R189, R189, R46 ;  /* 0x0000002ebdbd7220 */ /* 0x000fe20000400000 */
[----:B------:R-:W-:Y:S01]  /*29c0*/  ISETP.NE.AND P6, PT, R223, RZ, PT ;  /* 0x000000ffdf00720c */ /* 0x000fe20003fc5270 */
[----:B------:R-:W-:Y:S01]  /*29d0*/  FFMA R157, R48, R48, R157 ;  /* 0x00000030309d7223 */ /* 0x000fe2000000009d */
[----:B------:R-:W-:Y:S01]  /*29e0*/  PRMT R47, R49, 0x7632, R47 ;  /* 0x00007632312f7816 */ /* 0x000fe2000000002f */
[----:B------:R-:W-:Y:S01]  /*29f0*/  IMAD.U32 R192, R51, 0x10000, RZ ;  /* 0x0001000033c07824 */ /* 0x000fe200078e00ff */
[----:B------:R-:W-:Y:S01]  /*2a00*/  SHF.L.U32 R188, R49, 0x10, RZ ;  /* 0x0000001031bc7819 */ /* 0x000fe200000006ff */
[----:B------:R-:W-:Y:S01]  /*2a10*/  ULDC UR4, c[0x0][0x228] ;  /* 0x00008a0000047ab9 */ /* 0x000fe20000000800 */
[----:B------:R-:W-:Y:S01]  /*2a20*/  F2FP.BF16.F32.PACK_AB R35, R190, R35 ;  /* 0x00000023be23723e */ /* 0x000fe200000010ff */
[----:B------:R-:W-:Y:S01]  /*2a30*/  IMAD.U32 R190, R47, 0x10000, RZ ;  /* 0x000100002fbe7824 */ /* 0x000fe200078e00ff */
[----:B------:R-:W-:Y:S01]  /*2a40*/  F2FP.BF16.F32.PACK_AB R32, R189, R32 ;  /* 0x00000020bd20723e */ /* 0x000fe200000010ff */
[----:B------:R-:W-:Y:S01]  /*2a50*/  FFMA R157, R188, R188, R157 ;  /* 0x000000bcbc9d7223 */ /* 0x000fe2000000009d */
[C---:B------:R-:W-:Y:S01]  /*2a60*/  PRMT R47, R50.reuse, 0x7632, R47 ;  /* 0x00007632322f7816 */ /* 0x040fe2000000002f */
[----:B------:R-:W-:-:S02]  /*2a70*/  IMAD.U32 R50, R50, 0x10000, RZ ;  /* 0x0001000032327824 */ /* 0x000fc400078e00ff */
[----:B------:R-:W-:Y:S01]  /*2a80*/  FFMA R157, R190, R190, R157 ;  /* 0x000000bebe9d7223 */ /* 0x000fe2000000009d */
[----:B------:R0:W-:Y:S03]  /*2a90*/  @P6 STG.E.128 desc[UR6][R44.64], R32 ;  /* 0x000000202c006986 */ /* 0x0001e6000c101d06 */
[----:B------:R-:W-:Y:S01]  /*2aa0*/  FFMA R157, R50, R50, R157 ;  /* 0x00000032329d7223 */ /* 0x000fe2000000009d */
[----:B0-----:R-:W-:Y:S02]  /*2ab0*/  SHF.L.U32 R34, R47, 0x10, RZ ;  /* 0x000000102f227819 */ /* 0x001fe400000006ff */
[----:B------:R-:W-:-:S03]  /*2ac0*/  PRMT R32, R51, 0x7632, R32 ;  /* 0x0000763233207816 */ /* 0x000fc60000000020 */
[----:B------:R-:W-:Y:S02]  /*2ad0*/  FFMA R157, R34, R34, R157 ;  /* 0x00000022229d7223 */ /* 0x000fe4000000009d */
[----:B------:R-:W-:Y:S02]  /*2ae0*/  IMAD.U32 R32, R32, 0x10000, RZ ;  /* 0x0001000020207824 */ /* 0x000fe400078e00ff */
        /* <DEDUP_REMOVED lines=24> */
[-C--:B------:R-:W-:Y:S01]  /*2c70*/  FMUL R51, R34, R47.reuse ;  /* 0x0000002f22337220 */ /* 0x080fe20000400000 */
[----:B------:R-:W-:Y:S02]  /*2c80*/  FMUL R157, R32, R47 ;  /* 0x0000002f209d7220 */ /* 0x000fe40000400000 */
[----:B------:R-:W-:Y:S02]  /*2c90*/  F2FP.BF16.F32.PACK_AB R32, R33, R48 ;  /* 0x000000302120723e */ /* 0x000fe400000010ff */
[----:B------:R-:W-:Y:S02]  /*2ca0*/  PRMT R48, R52, 0x7632, R48 ;  /* 0x0000763234307816 */ /* 0x000fe40000000030 */
[----:B------:R-:W-:-:S02]  /*2cb0*/  F2FP.BF16.F32.PACK_AB R34, R51, R50 ;  /* 0x000000323322723e */ /* 0x000fc400000010ff */
[----:B------:R-:W-:Y:S01]  /*2cc0*/  SHF.L.U32 R51, R48, 0x10, RZ ;  /* 0x0000001030337819 */ /* 0x000fe200000006ff */
[-C--:B------:R-:W-:Y:S01]  /*2cd0*/  FMUL R188, R188, R47.reuse ;  /* 0x0000002fbcbc7220 */ /* 0x080fe20000400000 */
[-C--:B------:R-:W-:Y:S01]  /*2ce0*/  FMUL R35, R190, R47.reuse ;  /* 0x0000002fbe237220 */ /* 0x080fe20000400000 */
[----:B------:R-:W-:Y:S02]  /*2cf0*/  IMAD.U32 R49, R52, 0x10000, RZ ;  /* 0x0001000034317824 */ /* 0x000fe400078e00ff */
[----:B------:R-:W-:Y:S01]  /*2d00*/  FMUL R192, R192, R47 ;  /* 0x0000002fc0c07220 */ /* 0x000fe20000400000 */
[----:B------:R-:W-:Y:S01]  /*2d10*/  FMUL R50, R51, R51 ;  /* 0x0000003333327220 */ /* 0x000fe20000400000 */
[----:B------:R-:W-:Y:S01]  /*2d20*/  IADD3 R44, P6, R221, UR4, RZ ;  /* 0x00000004dd2c7c10 */ /* 0x000fe2000ffde0ff */
[----:B------:R-:W-:Y:S01]  /*2d30*/  ULDC UR4, c[0x0][0x228] ;  /* 0x00008a0000047ab9 */ /* 0x000fe20000000800 */
[C---:B------:R-:W-:Y:S01]  /*2d40*/  PRMT R48, R53.reuse, 0x7632, R48 ;  /* 0x0000763235307816 */ /* 0x040fe20000000030 */
[----:B------:R-:W-:-:S02]  /*2d50*/  IMAD.U32 R53, R53, 0x10000, RZ ;  /* 0x0001000035357824 */ /* 0x000fc400078e00ff */
[----:B------:R-:W-:Y:S01]  /*2d60*/  FFMA R50, R49, R49, R50 ;  /* 0x0000003131327223 */ /* 0x000fe20000000032 */
[----:B------:R-:W-:Y:S02]  /*2d70*/  F2FP.BF16.F32.PACK_AB R33, R35, R188 ;  /* 0x000000bc2321723e */ /* 0x000fe400000010ff */
[----:B------:R-:W-:Y:S02]  /*2d80*/  IADD3.X R45, R219, UR5, RZ, P6, !PT ;  /* 0x00000005db2d7c10 */ /* 0x000fe4000b7fe4ff */
[----:B------:R-:W-:Y:S01]  /*2d90*/  F2FP.BF16.F32.PACK_AB R35, R157, R192 ;  /* 0x000000c09d23723e */ /* 0x000fe200000010ff */
[----:B------:R-:W-:Y:S01]  /*2da0*/  FFMA R50, R53, R53, R50 ;  /* 0x0000003535327223 */ /* 0x000fe20000000032 */
[----:B------:R-:W-:Y:S02]  /*2db0*/  SHF.L.U32 R157, R48, 0x10, RZ ;  /* 0x00000010309d7819 */ /* 0x000fe400000006ff */
[C---:B------:R-:W-:Y:S01]  /*2dc0*/  PRMT R48, R54.reuse, 0x7632, R48 ;  /* 0x0000763236307816 */ /* 0x040fe20000000030 */
[----:B------:R0:W-:Y:S02]  /*2dd0*/  @P1 STG.E.128 desc[UR6][R44.64], R32 ;  /* 0x000000202c001986 */ /* 0x0001e4000c101d06 */
[----:B------:R-:W-:Y:S01]  /*2de0*/  FFMA R50, R157, R157, R50 ;  /* 0x0000009d9d327223 */ /* 0x000fe20000000032 */
[----:B0-----:R-:W-:-:S02]  /*2df0*/  IMAD.U32 R33, R54, 0x10000, RZ ;  /* 0x0001000036217824 */ /* 0x001fc400078e00ff */
[----:B------:R-:W-:Y:S02]  /*2e00*/  IMAD.U32 R35, R48, 0x10000, RZ ;  /* 0x0001000030237824 */ /* 0x000fe400078e00ff */
[----:B------:R-:W-:Y:S01]  /*2e10*/  FFMA R50, R33, R33, R50 ;  /* 0x0000002121327223 */ /* 0x000fe20000000032 */
[C---:B------:R-:W-:Y:S02]  /*2e20*/  PRMT R32, R55.reuse, 0x7632, R32 ;  /* 0x0000763237207816 */ /* 0x040fe40000000020 */
[----:B------:R-:W-:Y:S01]  /*2e30*/  SHF.L.U32 R55, R55, 0x10, RZ ;  /* 0x0000001037377819 */ /* 0x000fe200000006ff */
        /* <DEDUP_REMOVED lines=13> */
[----:B------:R-:W-:Y:S01]  /*2f10*/  ISETP.NE.AND P6, PT, R220, RZ, PT ;  /* 0x000000ffdc00720c */ /* 0x000fe20003fc5270 */
        /* <DEDUP_REMOVED lines=14> */
[----:B------:R-:W-:-:S03]  /*3000*/  FMUL R50, R35, R48 ;  /* 0x0000003023327220 */ /* 0x000fc60000400000 */
[----:B------:R-:W-:Y:S02]  /*3010*/  F2FP.BF16.F32.PACK_AB R33, R34, R53 ;  /* 0x000000352221723e */ /* 0x000fe400000010ff */
[----:B------:R-:W-:Y:S02]  /*3020*/  F2FP.BF16.F32.PACK_AB R34, R50, R49 ;  /* 0x000000313222723e */ /* 0x000fe400000010ff */
[C---:B------:R-:W-:Y:S01]  /*3030*/  PRMT R49, R56.reuse, 0x7632, R49 ;  /* 0x0000763238317816 */ /* 0x040fe20000000031 */
[----:B------:R-:W-:Y:S01]  /*3040*/  FMUL R51, R51, R48 ;  /* 0x0000003033337220 */ /* 0x000fe20000400000 */
[----:B------:R-:W-:-:S03]  /*3050*/  SHF.L.U32 R56, R56, 0x10, RZ ;  /* 0x0000001038387819 */ /* 0x000fc600000006ff */
[----:B------:R-:W-:Y:S01]  /*3060*/  IMAD.U32 R50, R49, 0x10000, RZ ;  /* 0x0001000031327824 */ /* 0x000fe200078e00ff */
[----:B------:R-:W-:Y:S01]  /*3070*/  F2FP.BF16.F32.PACK_AB R32, R51, R32 ;  /* 0x000000203320723e */ /* 0x000fe200000010ff */
[----:B------:R-:W-:Y:S02]  /*3080*/  FMUL R35, R55, R48 ;  /* 0x0000003037237220 */ /* 0x000fe40000400000 */
[----:B------:R-:W-:Y:S01]  /*3090*/  FMUL R51, R50, R50 ;  /* 0x0000003232337220 */ /* 0x000fe20000400000 */
[----:B------:R-:W-:Y:S01]  /*30a0*/  FMUL R54, R159, R48 ;  /* 0x000000309f367220 */ /* 0x000fe20000400000 */
[C---:B------:R-:W-:Y:S01]  /*30b0*/  PRMT R49, R57.reuse, 0x7632, R49 ;  /* 0x0000763239317816 */ /* 0x040fe20000000031 */
[----:B------:R-:W-:Y:S02]  /*30c0*/  IMAD.U32 R52, R57, 0x10000, RZ ;  /* 0x0001000039347824 */ /* 0x000fe400078e00ff */
[----:B------:R-:W-:Y:S01]  /*30d0*/  FFMA R51, R56, R56, R51 ;  /* 0x0000003838337223 */ /* 0x000fe20000000033 */
[----:B------:R-:W-:Y:S01]  /*30e0*/  IADD3 R44, P1, R218, UR4, RZ ;  /* 0x00000004da2c7c10 */ /* 0x000fe2000ff3e0ff */
[----:B------:R-:W-:Y:S01]  /*30f0*/  IMAD.U32 R158, R59, 0x10000, RZ ;  /* 0x000100003b9e7824 */ /* 0x000fe200078e00ff */
[----:B------:R-:W-:Y:S01]  /*3100*/  F2FP.BF16.F32.PACK_AB R35, R54, R35 ;  /* 0x000000233623723e */ /* 0x000fe200000010ff */
[----:B------:R-:W-:-:S02]  /*3110*/  IMAD.U32 R54, R49, 0x10000, RZ ;  /* 0x0001000031367824 */ /* 0x000fc400078e00ff */
[----:B------:R-:W-:Y:S01]  /*3120*/  FFMA R51, R52, R52, R51 ;  /* 0x0000003434337223 */ /* 0x000fe20000000033 */
[----:B------:R-:W-:Y:S01]  /*3130*/  IADD3.X R45, R217, UR5, RZ, P1, !PT ;  /* 0x00000005d92d7c10 */ /* 0x000fe20008ffe4ff */
[----:B------:R-:W-:Y:S01]  /*3140*/  ULDC UR4, c[0x0][0x228] ;  /* 0x00008a0000047ab9 */ /* 0x000fe20000000800 */
[----:B------:R-:W-:Y:S01]  /*3150*/  PRMT R49, R58, 0x7632, R49 ;  /* 0x000076323a317816 */ /* 0x000fe20000000031 */
[----:B------:R-:W-:Y:S01]  /*3160*/  FFMA R51, R54, R54, R51 ;  /* 0x0000003636337223 */ /* 0x000fe20000000033 */
[----:B------:R-:W-:Y:S01]  /*3170*/  SHF.L.U32 R58, R58, 0x10, RZ ;  /* 0x000000103a3a7819 */ /* 0x000fe200000006ff */
[----:B------:R0:W-:Y:S04]  /*3180*/  @P6 STG.E.128 desc[UR6][R44.64], R32 ;  /* 0x000000202c006986 */ /* 0x0001e8000c101d06 */
[----:B------:R-:W-:Y:S01]  /*3190*/  FFMA R51, R58, R58, R51 ;  /* 0x0000003a3a337223 */ /* 0x000fe20000000033 */
[----:B0-----:R-:W-:Y:S01]  /*31a0*/  IMAD.U32 R34, R49, 0x10000, RZ ;  /* 0x0001000031227824 */ /* 0x001fe200078e00ff */
[----:B------:R-:W-:-:S03]  /*31b0*/  PRMT R32, R59, 0x7632, R32 ;  /* 0x000076323b207816 */ /* 0x000fc60000000020 */
        /* <DEDUP_REMOVED lines=25> */
[----:B------:R-:W-:Y:S01]  /*3350*/  PRMT R50, R60, 0x7632, R50 ;  /* 0x000076323c327816 */ /* 0x000fe20000000032 */
[-C--:B------:R-:W-:Y:S01]  /*3360*/  FMUL R56, R56, R49.reuse ;  /* 0x0000003138387220 */ /* 0x080fe20000400000 */
[-C--:B------:R-:W-:Y:S01]  /*3370*/  FMUL R52, R52, R49.reuse ;  /* 0x0000003134347220 */ /* 0x080fe20000400000 */
[-C--:B------:R-:W-:Y:S01]  /*3380*/  FMUL R35, R54, R49.reuse ;  /* 0x0000003136237220 */ /* 0x080fe20000400000 */
[-C--:B------:R-:W-:Y:S01]  /*3390*/  FMUL R58, R58, R49.reuse ;  /* 0x000000313a3a7220 */ /* 0x080fe20000400000 */
[-C--:B------:R-:W-:Y:S01]  /*33a0*/  FMUL R51, R34, R49.reuse ;  /* 0x0000003122337220 */ /* 0x080fe20000400000 */
[----:B------:R-:W-:Y:S02]  /*33b0*/  IMAD.U32 R53, R50, 0x10000, RZ ;  /* 0x0001000032357824 */ /* 0x000fe400078e00ff */
[----:B------:R-:W-:Y:S01]  /*33c0*/  FMUL R55, R32, R49 ;  /* 0x0000003120377220 */ /* 0x000fe20000400000 */
[----:B------:R-:W-:-:S02]  /*33d0*/  F2FP.BF16.F32.PACK_AB R32, R33, R56 ;  /* 0x000000382120723e */ /* 0x000fc400000010ff */
[----:B------:R-:W-:Y:S01]  /*33e0*/  F2FP.BF16.F32.PACK_AB R33, R35, R52 ;  /* 0x000000342321723e */ /* 0x000fe200000010ff */
[----:B------:R-:W-:Y:S01]  /*33f0*/  FMUL R52, R53, R53 ;  /* 0x0000003535347220 */ /* 0x000fe20000400000 */
[----:B------:R-:W-:Y:S01]  /*3400*/  F2FP.BF16.F32.PACK_AB R34, R51, R58 ;  /* 0x0000003a3322723e */ /* 0x000fe200000010ff */
[----:B------:R-:W-:Y:S02]  /*3410*/  IMAD.U32 R51, R60, 0x10000, RZ ;  /* 0x000100003c337824 */ /* 0x000fe400078e00ff */
[----:B------:R-:W-:Y:S01]  /*3420*/  FMUL R158, R158, R49 ;  /* 0x000000319e9e7220 */ /* 0x000fe20000400000 */
[----:B------:R-:W-:Y:S01]  /*3430*/  IADD3 R44, P1, R215, UR4, RZ ;  /* 0x00000004d72c7c10 */ /* 0x000fe2000ff3e0ff */
[----:B------:R-:W-:Y:S01]  /*3440*/  ULDC UR4, c[0x0][0x228] ;  /* 0x00008a0000047ab9 */ /* 0x000fe20000000800 */
[----:B------:R-:W-:Y:S01]  /*3450*/  PRMT R50, R61, 0x7632, R50 ;  /* 0x000076323d327816 */ /* 0x000fe20000000032 */
[----:B------:R-:W-:Y:S01]  /*3460*/  FFMA R52, R51, R51, R52 ;  /* 0x0000003333347223 */ /* 0x000fe20000000034 */
[----:B------:R-:W-:-:S02]  /*3470*/  SHF.L.U32 R61, R61, 0x10, RZ ;  /* 0x000000103d3d7819 */ /* 0x000fc400000006ff */
[----:B------:R-:W-:Y:S02]  /*3480*/  IADD3.X R45, R214, UR5, RZ, P1, !PT ;  /* 0x00000005d62d7c10 */ /* 0x000fe40008ffe4ff */
[----:B------:R-:W-:Y:S01]  /*3490*/  F2FP.BF16.F32.PACK_AB R35, R55, R158 ;  /* 0x0000009e3723723e */ /* 0x000fe200000010ff */
[----:B------:R-:W-:Y:S02]  /*34a0*/  IMAD.U32 R55, R50, 0x10000, RZ ;  /* 0x0001000032377824 */ /* 0x000fe400078e00ff */
[----:B------:R-:W-:Y:S01]  /*34b0*/  FFMA R52, R61, R61, R52 ;  /* 0x0000003d3d347223 */ /* 0x000fe20000000034 */
[C---:B------:R-:W-:Y:S01]  /*34c0*/  PRMT R50, R62.reuse, 0x7632, R50 ;  /* 0x000076323e327816 */ /* 0x040fe20000000032 */
[----:B------:R0:W-:Y:S02]  /*34d0*/  @P6 STG.E.128 desc[UR6][R44.64], R32 ;  /* 0x000000202c006986 */ /* 0x0001e4000c101d06 */
[----:B------:R-:W-:Y:S01]  /*34e0*/  FFMA R52, R55, R55, R52 ;  /* 0x0000003737347223 */ /* 0x000fe20000000034 */
[----:B0-----:R-:W-:Y:S01]  /*34f0*/  IMAD.U32 R33, R62, 0x10000, RZ ;  /* 0x000100003e217824 */ /* 0x001fe200078e00ff */
[----:B------:R-:W-:-:S03]  /*3500*/  SHF.L.U32 R35, R50, 0x10, RZ ;  /* 0x0000001032237819 */ /* 0x000fc600000006ff */
[----:B------:R-:W-:Y:S01]  /*3510*/  FFMA R52, R33, R33, R52 ;  /* 0x0000002121347223 */ /* 0x000fe20000000034 */
[C---:B------:R-:W-:Y:S01]  /*3520*/  PRMT R32, R63.reuse, 0x7632, R32 ;  /* 0x000076323f207816 */ /* 0x040fe20000000020 */
[----:B------:R-:W-:Y:S02]  /*3530*/  IMAD.U32 R63, R63, 0x10000, RZ ;  /* 0x000100003f3f7824 */ /* 0x000fe400078e00ff */
        /* <DEDUP_REMOVED lines=20> */
[----:B------:R0:W1:Y:S01]  /*3680*/  MUFU.RCP R50, R44 ;  /* 0x0000002c00327308 */ /* 0x0000620000001000 */
[----:B------:R-:W-:-:S05]  /*3690*/  FSEL R57, R10, 1, P1 ;  /* 0x3f8000000a397808 */ /* 0x000fca0000800000 */
[----:B------:R-:W-:Y:S01]  /*36a0*/  @!P0 FMUL R57, R57, 16777216 ;  /* 0x4b80000039398820 */ /* 0x000fe20000400000 */
[----:B0-----:R-:W-:-:S03]  /*36b0*/  PRMT R44, R64, 0x7632, R44 ;  /* 0x00007632402c7816 */ /* 0x001fc6000000002c */
[----:B-1----:R-:W-:-:S04]  /*36c0*/  FMUL R50, R50, R57 ;  /* 0x0000003932327220 */ /* 0x002fc80000400000 */
[-C--:B------:R-:W-:Y:S01]  /*36d0*/  FMUL R32, R51, R50.reuse ;  /* 0x0000003233207220 */ /* 0x080fe20000400000 */
[-C--:B------:R-:W-:Y:S01]  /*36e0*/  FMUL R61, R61, R50.reuse ;  /* 0x000000323d3d7220 */ /* 0x080fe20000400000 */
[-C--:B------:R-:W-:Y:S01]  /*36f0*/  FMUL R34, R55, R50.reuse ;  /* 0x0000003237227220 */ /* 0x080fe20000400000 */
[-C--:B------:R-:W-:Y:S01]  /*3700*/  FMUL R51, R33, R50.reuse ;  /* 0x0000003221337220 */ /* 0x080fe20000400000 */
[----:B------:R-:W-:-:S03]  /*3710*/  FMUL R52, R35, R50 ;  /* 0x0000003223347220 */ /* 0x000fc60000400000 */
[----:B------:R-:W-:Y:S02]  /*3720*/  F2FP.BF16.F32.PACK_AB R33, R34, R61 ;  /* 0x0000003d2221723e */ /* 0x000fe400000010ff */
[----:B------:R-:W-:Y:S02]  /*3730*/  F2FP.BF16.F32.PACK_AB R34, R52, R51 ;  /* 0x000000333422723e */ /* 0x000fe400000010ff */
[----:B------:R-:W-:Y:S01]  /*3740*/  SHF.L.U32 R52, R44, 0x10, RZ ;  /* 0x000000102c347819 */ /* 0x000fe200000006ff */
[-C--:B------:R-:W-:Y:S01]  /*3750*/  FMUL R35, R63, R50.reuse ;  /* 0x000000323f237220 */ /* 0x080fe20000400000 */
[----:B------:R-:W-:Y:S01]  /*3760*/  FMUL R54, R45, R50 ;  /* 0x000000322d367220 */ /* 0x000fe20000400000 */
[----:B------:R-:W-:Y:S02]  /*3770*/  IMAD.U32 R64, R64, 0x10000, RZ ;  /* 0x0001000040407824 */ /* 0x000fe400078e00ff */
[----:B------:R-:W-:Y:S01]  /*3780*/  FMUL R45, R52, R52 ;  /* 0x00000034342d7220 */ /* 0x000fe20000400000 */
[----:B------:R-:W-:-:S02]  /*3790*/  PRMT R44, R65, 0x7632, R44 ;  /* 0x00007632412c7816 */ /* 0x000fc4000000002c */
[----:B------:R-:W-:Y:S01]  /*37a0*/  F2FP.BF16.F32.PACK_AB R35, R54, R35 ;  /* 0x000000233623723e */ /* 0x000fe200000010ff */
[----:B------:R-:W-:Y:S02]  /*37b0*/  IMAD.U32 R54, R65, 0x10000, RZ ;  /* 0x0001000041367824 */ /* 0x000fe400078e00ff */
[----:B------:R-:W-:Y:S01]  /*37c0*/  FFMA R45, R64, R64, R45 ;  /* 0x00000040402d7223 */ /* 0x000fe2000000002d */
[----:B------:R-:W-:Y:S01]  /*37d0*/  SHF.L.U32 R56, R44, 0x10, RZ ;  /* 0x000000102c387819 */ /* 0x000fe200000006ff */
[----:B------:R-:W-:Y:S01]  /*37e0*/  FMUL R53, R53, R50 ;  /* 0x0000003235357220 */ /* 0x000fe20000400000 */
[----:B------:R-:W-:Y:S01]  /*37f0*/  IADD3 R212, P1, R212, UR4, RZ ;  /* 0x00000004d4d47c10 */ /* 0x000fe2000ff3e0ff */
[----:B------:R-:W-:Y:S01]  /*3800*/  FFMA R45, R54, R54, R45 ;  /* 0x00000036362d7223 */ /* 0x000fe2000000002d */
[C---:B------:R-:W-:Y:S01]  /*3810*/  PRMT R44, R66.reuse, 0x7632, R44 ;  /* 0x00007632422c7816 */ /* 0x040fe2000000002c */
[----:B------:R-:W-:Y:S01]  /*3820*/  IMAD.U32 R66, R66, 0x10000, RZ ;  /* 0x0001000042427824 */ /* 0x000fe200078e00ff */
[----:B------:R-:W-:Y:S01]  /*3830*/  IADD3.X R213, R211, UR5, RZ, P1, !PT ;  /* 0x00000005d3d57c10 */ /* 0x000fe20008ffe4ff */
[----:B------:R-:W-:Y:S01]  /*3840*/  FFMA R45, R56, R56, R45 ;  /* 0x00000038382d7223 */ /* 0x000fe2000000002d */
[----:B------:R-:W-:Y:S01]  /*3850*/  F2FP.BF16.F32.PACK_AB R32, R53, R32 ;  /* 0x000000203520723e */ /* 0x000fe200000010ff */
[----:B------:R-:W-:Y:S01]  /*3860*/  IMAD.U32 R44, R44, 0x10000, RZ ;  /* 0x000100002c2c7824 */ /* 0x000fe200078e00ff */
[----:B------:R-:W-:Y:S01]  /*3870*/  ULDC UR4, c[0x0][0x228] ;  /* 0x00008a0000047ab9 */ /* 0x000fe20000000800 */
[----:B------:R-:W-:-:S02]  /*3880*/  FFMA R45, R66, R66, R45 ;  /* 0x00000042422d7223 */ /* 0x000fc4000000002d */
[----:B------:R0:W-:Y:S02]  /*3890*/  @P6 STG.E.128 desc[UR6][R212.64], R32 ;  /* 0x00000020d4006986 */ /* 0x0001e4000c101d06 */
[----:B------:R-:W-:Y:S01]  /*38a0*/  FFMA R45, R44, R44, R45 ;  /* 0x0000002c2c2d7223 */ /* 0x000fe2000000002d */
[C---:B0-----:R-:W-:Y:S02]  /*38b0*/  PRMT R32, R67.reuse, 0x7632, R32 ;  /* 0x0000763243207816 */ /* 0x041fe40000000020 */
[----:B------:R-:W-:-:S03]  /*38c0*/  SHF.L.U32 R34, R67, 0x10, RZ ;  /* 0x0000001043227819 */ /* 0x000fc600000006ff */
        /* <DEDUP_REMOVED lines=27> */
[-C--:B------:R-:W-:Y:S01]  /*3a80*/  FMUL R45, R44, R51.reuse ;  /* 0x000000332c2d7220 */ /* 0x080fe20000400000 */
[-C--:B------:R-:W-:Y:S01]  /*3a90*/  FMUL R44, R34, R51.reuse ;  /* 0x00000033222c7220 */ /* 0x080fe20000400000 */
[----:B------:R-:W-:Y:S01]  /*3aa0*/  FMUL R55, R32, R51 ;  /* 0x0000003320377220 */ /* 0x000fe20000400000 */
[----:B------:R-:W-:Y:S02]  /*3ab0*/  F2FP.BF16.F32.PACK_AB R32, R33, R64 ;  /* 0x000000402120723e */ /* 0x000fe400000010ff */
[----:B------:R-:W-:Y:S02]  /*3ac0*/  F2FP.BF16.F32.PACK_AB R33, R35, R54 ;  /* 0x000000362321723e */ /* 0x000fe400000010ff */
[----:B------:R-:W-:-:S02]  /*3ad0*/  F2FP.BF16.F32.PACK_AB R35, R55, R44 ;  /* 0x0000002c3723723e */ /* 0x000fc400000010ff */
[----:B------:R-:W-:Y:S01]  /*3ae0*/  PRMT R44, R68, 0x7632, R44 ;  /* 0x00007632442c7816 */ /* 0x000fe2000000002c */
[----:B------:R-:W-:Y:S01]  /*3af0*/  FMUL R66, R66, R51 ;  /* 0x0000003342427220 */ /* 0x000fe20000400000 */
[----:B------:R-:W-:-:S03]  /*3b00*/  SHF.L.U32 R53, R68, 0x10, RZ ;  /* 0x0000001044357819 */ /* 0x000fc600000006ff */
[----:B------:R-:W-:Y:S01]  /*3b10*/  IMAD.U32 R55, R44, 0x10000, RZ ;  /* 0x000100002c377824 */ /* 0x000fe200078e00ff */
[----:B------:R-:W-:Y:S01]  /*3b20*/  IADD3 R208, P1, R208, UR4, RZ ;  /* 0x00000004d0d07c10 */ /* 0x000fe2000ff3e0ff */
[----:B------:R-:W-:Y:S02]  /*3b30*/  ULDC UR4, c[0x0][0x228] ;  /* 0x00008a0000047ab9 */ /* 0x000fe40000000800 */
[----:B------:R-:W-:Y:S01]  /*3b40*/  FMUL R52, R55, R55 ;  /* 0x0000003737347220 */ /* 0x000fe20000400000 */
[C---:B------:R-:W-:Y:S01]  /*3b50*/  PRMT R44, R69.reuse, 0x7632, R44 ;  /* 0x00007632452c7816 */ /* 0x040fe2000000002c */
[----:B------:R-:W-:Y:S01]  /*3b60*/  IMAD.U32 R69, R69, 0x10000, RZ ;  /* 0x0001000045457824 */ /* 0x000fe200078e00ff */
[----:B------:R-:W-:Y:S01]  /*3b70*/  IADD3.X R209, R209, UR5, RZ, P1, !PT ;  /* 0x00000005d1d17c10 */ /* 0x000fe20008ffe4ff */
[----:B------:R-:W-:Y:S01]  /*3b80*/  FFMA R52, R53, R53, R52 ;  /* 0x0000003535347223 */ /* 0x000fe20000000034 */
[----:B------:R-:W-:Y:S01]  /*3b90*/  F2FP.BF16.F32.PACK_AB R34, R45, R66 ;  /* 0x000000422d22723e */ /* 0x000fe200000010ff */
[----:B------:R-:W-:-:S02]  /*3ba0*/  IMAD.U32 R57, R44, 0x10000, RZ ;  /* 0x000100002c397824 */ /* 0x000fc400078e00ff */
        /* <DEDUP_REMOVED lines=40> */
[----:B------:R-:W-:Y:S01]  /*3e30*/  PRMT R53, R72, 0x7632, R53 ;  /* 0x0000763248357816 */ /* 0x000fe20000000035 */
[----:B------:R-:W-:-:S04]  /*3e40*/  FMUL R58, R59, R52 ;  /* 0x000000343b3a7220 */ /* 0x000fc80000400000 */
[----:B------:R-:W-:Y:S02]  /*3e50*/  IMAD.U32 R59, R53, 0x10000, RZ ;  /* 0x00010000353b7824 */ /* 0x000fe400078e00ff */
[-C--:B------:R-:W-:Y:S01]  /*3e60*/  FMUL R55, R55, R52.reuse ;  /* 0x0000003437377220 */ /* 0x080fe20000400000 */
[----:B------:R-:W-:Y:S02]  /*3e70*/  IMAD.U32 R57, R72, 0x10000, RZ ;  /* 0x0001000048397824 */ /* 0x000fe400078e00ff */
[----:B------:R-:W-:Y:S01]  /*3e80*/  FMUL R35, R71, R52 ;  /* 0x0000003447237220 */ /* 0x000fe20000400000 */
[----:B------:R-:W-:Y:S01]  /*3e90*/  FMUL R54, R59, R59 ;  /* 0x0000003b3b367220 */ /* 0x000fe20000400000 */
[----:B------:R-:W-:Y:S01]  /*3ea0*/  IADD3 R44, P1, R205, UR4, RZ ;  /* 0x00000004cd2c7c10 */ /* 0x000fe2000ff3e0ff */
[----:B------:R-:W-:Y:S01]  /*3eb0*/  ULDC UR4, c[0x0][0x228] ;  /* 0x00008a0000047ab9 */ /* 0x000fe20000000800 */
[----:B------:R-:W-:Y:S01]  /*3ec0*/  PRMT R53, R73, 0x7632, R53 ;  /* 0x0000763249357816 */ /* 0x000fe20000000035 */
[----:B------:R-:W-:Y:S01]  /*3ed0*/  FFMA R54, R57, R57, R54 ;  /* 0x0000003939367223 */ /* 0x000fe20000000036 */
[----:B------:R-:W-:-:S02]  /*3ee0*/  SHF.L.U32 R73, R73, 0x10, RZ ;  /* 0x0000001049497819 */ /* 0x000fc400000006ff */
[----:B------:R-:W-:Y:S02]  /*3ef0*/  IADD3.X R45, R206, UR5, RZ, P1, !PT ;  /* 0x00000005ce2d7c10 */ /* 0x000fe40008ffe4ff */
[----:B------:R-:W-:Y:S02]  /*3f00*/  F2FP.BF16.F32.PACK_AB R32, R55, R32 ;  /* 0x000000203720723e */ /* 0x000fe400000010ff */
[----:B------:R-:W-:Y:S01]  /*3f10*/  F2FP.BF16.F32.PACK_AB R35, R58, R35 ;  /* 0x000000233a23723e */ /* 0x000fe200000010ff */
[----:B------:R-:W-:Y:S02]  /*3f20*/  IMAD.U32 R61, R53, 0x10000, RZ ;  /* 0x00010000353d7824 */ /* 0x000fe400078e00ff */
[----:B------:R-:W-:Y:S01]  /*3f30*/  FFMA R54, R73, R73, R54 ;  /* 0x0000004949367223 */ /* 0x000fe20000000036 */
[C---:B------:R-:W-:Y:S01]  /*3f40*/  PRMT R53, R74.reuse, 0x7632, R53 ;  /* 0x000076324a357816 */ /* 0x040fe20000000035 */
[----:B------:R0:W-:Y:S02]  /*3f50*/  @P6 STG.E.128 desc[UR6][R44.64], R32 ;  /* 0x000000202c006986 */ /* 0x0001e4000c101d06 */
[----:B------:R-:W-:Y:S01]  /*3f60*/  FFMA R54, R61, R61, R54 ;  /* 0x0000003d3d367223 */ /* 0x000fe20000000036 */
[----:B------:R-:W-:Y:S01]  /*3f70*/  SHF.L.U32 R53, R53, 0x10, RZ ;  /* 0x0000001035357819 */ /* 0x000fe200000006ff */
[----:B0-----:R-:W-:Y:S01]  /*3f80*/  IMAD.U32 R33, R74, 0x10000, RZ ;  /* 0x000100004a217824 */ /* 0x001fe200078e00ff */
[----:B------:R-:W-:-:S03]  /*3f90*/  PRMT R32, R75, 0x7632, R32 ;  /* 0x000076324b207816 */ /* 0x000fc60000000020 */
[----:B------:R-:W-:Y:S01]  /*3fa0*/  FFMA R54, R33, R33, R54 ;  /* 0x0000002121367223 */ /* 0x000fe20000000036 */
[----:B------:R-:W-:-:S03]  /*3fb0*/  IMAD.U32 R75, R75, 0x10000, RZ ;  /* 0x000100004b4b7824 */ /* 0x000fc600078e00ff */
        /* <DEDUP_REMOVED lines=19> */
[----:B------:R-:W-:-:S06]  /*40f0*/  @!P0 FMUL R56, R56, 16777216 ;  /* 0x4b80000038388820 */ /* 0x000fcc0000400000 */
        /* <DEDUP_REMOVED lines=10> */
[----:B------:R-:W-:-:S04]  /*41a0*/  PRMT R45, R76, 0x7632, R45 ;  /* 0x000076324c2d7816 */ /* 0x000fc8000000002d */
[----:B------:R-:W-:Y:S01]  /*41b0*/  SHF.L.U32 R56, R45, 0x10, RZ ;  /* 0x000000102d387819 */ /* 0x000fe200000006ff */
[----:B------:R-:W-:Y:S02]  /*41c0*/  IMAD.U32 R76, R76, 0x10000, RZ ;  /* 0x000100004c4c7824 */ /* 0x000fe400078e00ff */
[-C--:B------:R-:W-:Y:S01]  /*41d0*/  FMUL R75, R75, R44.reuse ;  /* 0x0000002c4b4b7220 */ /* 0x080fe20000400000 */
[----:B------:R-:W-:Y:S01]  /*41e0*/  FMUL R60, R35, R44 ;  /* 0x0000002c233c7220 */ /* 0x000fe20000400000 */
[----:B------:R-:W-:Y:S01]  /*41f0*/  FMUL R53, R56, R56 ;  /* 0x0000003838357220 */ /* 0x000fe20000400000 */
[C---:B------:R-:W-:Y:S01]  /*4200*/  PRMT R45, R77.reuse, 0x7632, R45 ;  /* 0x000076324d2d7816 */ /* 0x040fe2000000002d */
[----:B------:R-:W-:Y:S02]  /*4210*/  IMAD.U32 R58, R77, 0x10000, RZ ;  /* 0x000100004d3a7824 */ /* 0x000fe400078e00ff */
[----:B------:R-:W-:Y:S01]  /*4220*/  FMUL R32, R57, R44 ;  /* 0x0000002c39207220 */ /* 0x000fe20000400000 */
[----:B------:R-:W-:Y:S01]  /*4230*/  FFMA R53, R76, R76, R53 ;  /* 0x0000004c4c357223 */ /* 0x000fe20000000035 */
[----:B------:R-:W-:Y:S01]  /*4240*/  FMUL R59, R59, R44 ;  /* 0x0000002c3b3b7220 */ /* 0x000fe20000400000 */
[----:B------:R-:W-:Y:S01]  /*4250*/  IADD3 R54, P1, R203, UR4, RZ ;  /* 0x00000004cb367c10 */ /* 0x000fe2000ff3e0ff */
[----:B------:R-:W-:Y:S01]  /*4260*/  ULDC UR4, c[0x0][0x228] ;  /* 0x00008a0000047ab9 */ /* 0x000fe20000000800 */
[----:B------:R-:W-:Y:S01]  /*4270*/  F2FP.BF16.F32.PACK_AB R35, R60, R75 ;  /* 0x0000004b3c23723e */ /* 0x000fe200000010ff */
[----:B------:R-:W-:Y:S01]  /*4280*/  FFMA R53, R58, R58, R53 ;  /* 0x0000003a3a357223 */ /* 0x000fe20000000035 */
[----:B------:R-:W-:-:S02]  /*4290*/  SHF.L.U32 R60, R45, 0x10, RZ ;  /* 0x000000102d3c7819 */ /* 0x000fc400000006ff */
[----:B------:R-:W-:Y:S02]  /*42a0*/  IADD3.X R55, R202, UR5, RZ, P1, !PT ;  /* 0x00000005ca377c10 */ /* 0x000fe40008ffe4ff */
[----:B------:R-:W-:Y:S01]  /*42b0*/  F2FP.BF16.F32.PACK_AB R32, R59, R32 ;  /* 0x000000203b20723e */ /* 0x000fe200000010ff */
[----:B------:R-:W-:Y:S01]  /*42c0*/  FFMA R53, R60, R60, R53 ;  /* 0x0000003c3c357223 */ /* 0x000fe20000000035 */
[C---:B------:R-:W-:Y:S01]  /*42d0*/  PRMT R45, R78.reuse, 0x7632, R45 ;  /* 0x000076324e2d7816 */ /* 0x040fe2000000002d */
[----:B------:R-:W-:Y:S02]  /*42e0*/  IMAD.U32 R78, R78, 0x10000, RZ ;  /* 0x000100004e4e7824 */ /* 0x000fe400078e00ff */
[----:B------:R0:W-:Y:S02]  /*42f0*/  @P6 STG.E.128 desc[UR6][R54.64], R32 ;  /* 0x0000002036006986 */ /* 0x0001e4000c101d06 */
[----:B------:R-:W-:Y:S01]  /*4300*/  FFMA R53, R78, R78, R53 ;  /* 0x0000004e4e357223 */ /* 0x000fe20000000035 */
[----:B0-----:R-:W-:Y:S01]  /*4310*/  IMAD.U32 R34, R45, 0x10000, RZ ;  /* 0x000100002d227824 */ /* 0x001fe200078e00ff */
[----:B------:R-:W-:-:S02]  /*4320*/  PRMT R32, R79, 0x7632, R32 ;  /* 0x000076324f207816 */ /* 0x000fc40000000020 */
        /* <DEDUP_REMOVED lines=26> */
[----:B------:R-:W-:-:S05]  /*44d0*/  FMUL R53, R34, R45 ;  /* 0x0000002d22357220 */ /* 0x000fca0000400000 */
[----:B------:R-:W-:Y:S02]  /*44e0*/  F2FP.BF16.F32.PACK_AB R34, R53, R78 ;  /* 0x0000004e3522723e */ /* 0x000fe400000010ff */
[----:B------:R-:W-:Y:S01]  /*44f0*/  PRMT R53, R80, 0x7632, R53 ;  /* 0x0000763250357816 */ /* 0x000fe20000000035 */
[-C--:B------:R-:W-:Y:S01]  /*4500*/  FMUL R33, R56, R45.reuse ;  /* 0x0000002d38217220 */ /* 0x080fe20000400000 */
[-C--:B------:R-:W-:Y:S01]  /*4510*/  FMUL R76, R76, R45.reuse ;  /* 0x0000002d4c4c7220 */ /* 0x080fe20000400000 */
[-C--:B------:R-:W-:Y:S02]  /*4520*/  FMUL R58, R58, R45.reuse ;  /* 0x0000002d3a3a7220 */ /* 0x080fe40000400000 */
[----:B------:R-:W-:Y:S02]  /*4530*/  IMAD.U32 R56, R53, 0x10000, RZ ;  /* 0x0001000035387824 */ /* 0x000fe400078e00ff */
[-C--:B------:R-:W-:Y:S01]  /*4540*/  FMUL R35, R60, R45.reuse ;  /* 0x0000002d3c237220 */ /* 0x080fe20000400000 */
[----:B------:R-:W-:Y:S01]  /*4550*/  SHF.L.U32 R80, R80, 0x10, RZ ;  /* 0x0000001050507819 */ /* 0x000fe200000006ff */
[----:B------:R-:W-:Y:S01]  /*4560*/  FMUL R57, R32, R45 ;  /* 0x0000002d20397220 */ /* 0x000fe20000400000 */
[----:B------:R-:W-:Y:S01]  /*4570*/  FMUL R55, R56, R56 ;  /* 0x0000003838377220 */ /* 0x000fe20000400000 */
[----:B------:R-:W-:-:S02]  /*4580*/  F2FP.BF16.F32.PACK_AB R32, R33, R76 ;  /* 0x0000004c2120723e */ /* 0x000fc400000010ff */
[----:B------:R-:W-:Y:S01]  /*4590*/  F2FP.BF16.F32.PACK_AB R33, R35, R58 ;  /* 0x0000003a2321723e */ /* 0x000fe200000010ff */
[C---:B------:R-:W-:Y:S01]  /*45a0*/  IMAD.U32 R58, R81.reuse, 0x10000, RZ ;  /* 0x00010000513a7824 */ /* 0x040fe200078e00ff */
[----:B------:R-:W-:Y:S01]  /*45b0*/  PRMT R53, R81, 0x7632, R53 ;  /* 0x0000763251357816 */ /* 0x000fe20000000035 */
[----:B------:R-:W-:Y:S01]  /*45c0*/  FFMA R55, R80, R80, R55 ;  /* 0x0000005050377223 */ /* 0x000fe20000000037 */
[----:B------:R-:W-:Y:S01]  /*45d0*/  FMUL R54, R54, R45 ;  /* 0x0000002d36367220 */ /* 0x000fe20000400000 */
[----:B------:R-:W-:Y:S01]  /*45e0*/  IADD3 R200, P1, R200, UR4, RZ ;  /* 0x00000004c8c87c10 */ /* 0x000fe2000ff3e0ff */
[----:B------:R-:W-:Y:S02]  /*45f0*/  IMAD.U32 R62, R83, 0x10000, RZ ;  /* 0x00010000533e7824 */ /* 0x000fe400078e00ff */
[----:B------:R-:W-:Y:S01]  /*4600*/  FFMA R55, R58, R58, R55 ;  /* 0x0000003a3a377223 */ /* 0x000fe20000000037 */
[----:B------:R-:W-:Y:S01]  /*4610*/  IMAD.U32 R60, R53, 0x10000, RZ ;  /* 0x00010000353c7824 */ /* 0x000fe200078e00ff */
[----:B------:R-:W-:Y:S01]  /*4620*/  IADD3.X R201, R199, UR5, RZ, P1, !PT ;  /* 0x00000005c7c97c10 */ /* 0x000fe20008ffe4ff */
[----:B------:R-:W-:Y:S01]  /*4630*/  ULDC UR4, c[0x0][0x228] ;  /* 0x00008a0000047ab9 */ /* 0x000fe20000000800 */
[----:B------:R-:W-:-:S02]  /*4640*/  F2FP.BF16.F32.PACK_AB R35, R57, R54 ;  /* 0x000000363923723e */ /* 0x000fc400000010ff */
        /* <DEDUP_REMOVED lines=37> */
[----:B------:R-:W-:Y:S01]  /*48a0*/  PRMT R56, R84, 0x7632, R56 ;  /* 0x0000763254387816 */ /* 0x000fe20000000038 */
[-C--:B------:R-:W-:Y:S01]  /*48b0*/  FMUL R82, R82, R53.reuse ;  /* 0x0000003552527220 */ /* 0x080fe20000400000 */
[----:B------:R-:W-:Y:S01]  /*48c0*/  F2FP.BF16.F32.PACK_AB R32, R33, R80 ;  /* 0x000000502120723e */ /* 0x000fe200000010ff */
[----:B------:R-:W-:Y:S01]  /*48d0*/  FMUL R59, R34, R53 ;  /* 0x00000035223b7220 */ /* 0x000fe20000400000 */
[----:B------:R-:W-:-:S02]  /*48e0*/  F2FP.BF16.F32.PACK_AB R33, R35, R58 ;  /* 0x0000003a2321723e */ /* 0x000fc400000010ff */
[----:B------:R-:W-:Y:S01]  /*48f0*/  F2FP.BF16.F32.PACK_AB R35, R61, R62 ;  /* 0x0000003e3d23723e */ /* 0x000fe200000010ff */
[----:B------:R-:W-:Y:S01]  /*4900*/  IMAD.U32 R61, R56, 0x10000, RZ ;  /* 0x00010000383d7824 */ /* 0x000fe200078e00ff */
        /* <DEDUP_REMOVED lines=8> */
[----:B------:R-:W-:Y:S01]  /*4990*/  IADD3.X R55, R196, UR5, RZ, P1, !PT ;  /* 0x00000005c4377c10 */ /* 0x000fe20008ffe4ff */
        /* <DEDUP_REMOVED lines=38> */
[----:B------:R-:W-:Y:S01]  /*4c00*/  FMUL R62, R55, R54 ;  /* 0x00000036373e7220 */ /* 0x000fe20000400000 */
[----:B------:R-:W-:Y:S02]  /*4c10*/  PRMT R55, R88, 0x7632, R55 ;  /* 0x0000763258377816 */ /* 0x000fe40000000037 */
[----:B------:R-:W-:Y:S02]  /*4c20*/  F2FP.BF16.F32.PACK_AB R33, R34, R85 ;  /* 0x000000552221723e */ /* 0x000fe400000010ff */
[----:B------:R-:W-:Y:S02]  /*4c30*/  F2FP.BF16.F32.PACK_AB R34, R35, R58 ;  /* 0x0000003a2322723e */ /* 0x000fe400000010ff */
[----:B------:R-:W-:Y:S01]  /*4c40*/  SHF.L.U32 R58, R55, 0x10, RZ ;  /* 0x00000010373a7819 */ /* 0x000fe200000006ff */
[----:B------:R-:W-:Y:S01]  /*4c50*/  FMUL R32, R59, R54 ;  /* 0x000000363b207220 */ /* 0x000fe20000400000 */
[----:B------:R-:W-:-:S02]  /*4c60*/  IMAD.U32 R88, R88, 0x10000, RZ ;  /* 0x0001000058587824 */ /* 0x000fc400078e00ff */
[----:B------:R-:W-:Y:S01]  /*4c70*/  FMUL R87, R87, R54 ;  /* 0x0000003657577220 */ /* 0x000fe20000400000 */
[----:B------:R-:W-:Y:S01]  /*4c80*/  FMUL R59, R58, R58 ;  /* 0x0000003a3a3b7220 */ /* 0x000fe20000400000 */
[C---:B------:R-:W-:Y:S02]  /*4c90*/  PRMT R55, R89.reuse, 0x7632, R55 ;  /* 0x0000763259377816 */ /* 0x040fe40000000037 */
[----:B------:R-:W-:Y:S01]  /*4ca0*/  SHF.L.U32 R60, R89, 0x10, RZ ;  /* 0x00000010593c7819 */ /* 0x000fe200000006ff */
[----:B------:R-:W-:Y:S01]  /*4cb0*/  FFMA R59, R88, R88, R59 ;  /* 0x00000058583b7223 */ /* 0x000fe2000000003b */
[----:B------:R-:W-:Y:S01]  /*4cc0*/  FMUL R61, R61, R54 ;  /* 0x000000363d3d7220 */ /* 0x000fe20000400000 */
[----:B------:R-:W-:Y:S01]  /*4cd0*/  IADD3 R56, P1, R187, UR4, RZ ;  /* 0x00000004bb387c10 */ /* 0x000fe2000ff3e0ff */
[----:B------:R-:W-:Y:S01]  /*4ce0*/  ULDC UR4, c[0x0][0x228] ;  /* 0x00008a0000047ab9 */ /* 0x000fe20000000800 */
[----:B------:R-:W-:Y:S01]  /*4cf0*/  F2FP.BF16.F32.PACK_AB R35, R62, R87 ;  /* 0x000000573e23723e */ /* 0x000fe200000010ff */
[----:B------:R-:W-:-:S02]  /*4d00*/  IMAD.U32 R62, R55, 0x10000, RZ ;  /* 0x00010000373e7824 */ /* 0x000fc400078e00ff */
[----:B------:R-:W-:Y:S01]  /*4d10*/  FFMA R59, R60, R60, R59 ;  /* 0x0000003c3c3b7223 */ /* 0x000fe2000000003b */
[----:B------:R-:W-:Y:S02]  /*4d20*/  IADD3.X R57, R194, UR5, RZ, P1, !PT ;  /* 0x00000005c2397c10 */ /* 0x000fe40008ffe4ff */
[----:B------:R-:W-:Y:S02]  /*4d30*/  F2FP.BF16.F32.PACK_AB R32, R61, R32 ;  /* 0x000000203d20723e */ /* 0x000fe400000010ff */
[----:B------:R-:W-:Y:S01]  /*4d40*/  PRMT R55, R90, 0x7632, R55 ;  /* 0x000076325a377816 */ /* 0x000fe20000000037 */
[----:B------:R-:W-:Y:S01]  /*4d50*/  FFMA R59, R62, R62, R59 ;  /* 0x0000003e3e3b7223 */ /* 0x000fe2000000003b */
[----:B------:R-:W-:Y:S01]  /*4d60*/  SHF.L.U32 R90, R90, 0x10, RZ ;  /* 0x000000105a5a7819 */ /* 0x000fe200000006ff */
[----:B------:R0:W-:Y:S01]  /*4d70*/  @P6 STG.E.128 desc[UR6][R56.64], R32 ;  /* 0x0000002038006986 */ /* 0x0001e2000c101d06 */
[----:B------:R-:W-:-:S03]  /*4d80*/  SHF.L.U32 R64, R91, 0x10, RZ ;  /* 0x000000105b407819 */ /* 0x000fc600000006ff */
[----:B------:R-:W-:Y:S01]  /*4d90*/  FFMA R59, R90, R90, R59 ;  /* 0x0000005a5a3b7223 */ /* 0x000fe2000000003b */
[----:B0-----:R-:W-:Y:S01]  /*4da0*/  IMAD.U32 R34, R55, 0x10000, RZ ;  /* 0x0001000037227824 */ /* 0x001fe200078e00ff */
        /* <DEDUP_REMOVED lines=30> */
[----:B------:R-:W-:Y:S01]  /*4f90*/  FMUL R63, R32, R55 ;  /* 0x00000037203f7220 */ /* 0x000fe20000400000 */
[----:B------:R-:W-:Y:S02]  /*4fa0*/  PRMT R58, R92, 0x7632, R58 ;  /* 0x000076325c3a7816 */ /* 0x000fe4000000003a */
[----:B------:R-:W-:Y:S02]  /*4fb0*/  F2FP.BF16.F32.PACK_AB R32, R33, R88 ;  /* 0x000000582120723e */ /* 0x000fe400000010ff */
[----:B------:R-:W-:-:S02]  /*4fc0*/  F2FP.BF16.F32.PACK_AB R33, R35, R60 ;  /* 0x0000003c2321723e */ /* 0x000fc400000010ff */
[----:B------:R-:W-:Y:S02]  /*4fd0*/  F2FP.BF16.F32.PACK_AB R35, R63, R64 ;  /* 0x000000403f23723e */ /* 0x000fe400000010ff */
[----:B------:R-:W-:Y:S01]  /*4fe0*/  SHF.L.U32 R63, R58, 0x10, RZ ;  /* 0x000000103a3f7819 */ /* 0x000fe200000006ff */
[-C--:B------:R-:W-:Y:S01]  /*4ff0*/  FMUL R90, R90, R55.reuse ;  /* 0x000000375a5a7220 */ /* 0x080fe20000400000 */
[----:B------:R-:W-:Y:S01]  /*5000*/  FMUL R59, R34, R55 ;  /* 0x00000037223b7220 */ /* 0x000fe20000400000 */
[----:B------:R-:W-:Y:S01]  /*5010*/  IMAD.U32 R61, R92, 0x10000, RZ ;  /* 0x000100005c3d7824 */ /* 0x000fe200078e00ff */
[----:B------:R-:W-:Y:S01]  /*5020*/  IADD3 R56, P1, R185, UR4, RZ ;  /* 0x00000004b9387c10 */ /* 0x000fe2000ff3e0ff */
[----:B------:R-:W-:Y:S01]  /*5030*/  FMUL R60, R63, R63 ;  /* 0x0000003f3f3c7220 */ /* 0x000fe20000400000 */
[C---:B------:R-:W-:Y:S01]  /*5040*/  PRMT R58, R93.reuse, 0x7632, R58 ;  /* 0x000076325d3a7816 */ /* 0x040fe2000000003a */
[----:B------:R-:W-:Y:S01]  /*5050*/  ULDC UR4, c[0x0][0x228] ;  /* 0x00008a0000047ab9 */ /* 0x000fe20000000800 */
[----:B------:R-:W-:Y:S01]  /*5060*/  SHF.L.U32 R93, R93, 0x10, RZ ;  /* 0x000000105d5d7819 */ /* 0x000fe200000006ff */
[----:B------:R-:W-:Y:S01]  /*5070*/  FFMA R60, R61, R61, R60 ;  /* 0x0000003d3d3c7223 */ /* 0x000fe2000000003c */
[----:B------:R-:W-:-:S02]  /*5080*/  IADD3.X R57, R184, UR5, RZ, P1, !PT ;  /* 0x00000005b8397c10 */ /* 0x000fc40008ffe4ff */
[----:B------:R-:W-:Y:S01]  /*5090*/  F2FP.BF16.F32.PACK_AB R34, R59, R90 ;  /* 0x0000005a3b22723e */ /* 0x000fe200000010ff */
[----:B------:R-:W-:Y:S02]  /*50a0*/  IMAD.U32 R65, R58, 0x10000, RZ ;  /* 0x000100003a417824 */ /* 0x000fe400078e00ff */
        /* <DEDUP_REMOVED lines=8> */
[----:B------:R-:W-:-:S03]  /*5130*/  SHF.L.U32 R95, R95, 0x10, RZ ;  /* 0x000000105f5f7819 */ /* 0x000fc600000006ff */
        /* <DEDUP_REMOVED lines=25> */
[----:B----4-:R-:W-:Y:S01]  /*52d0*/  PRMT R57, R36, 0x7632, R57 ;  /* 0x0000763224397816 */ /* 0x010fe20000000039 */
[-C--:B------:R-:W-:Y:S01]  /*52e0*/  FMUL R93, R93, R56.reuse ;  /* 0x000000385d5d7220 */ /* 0x080fe20000400000 */
[-C--:B------:R-:W-:Y:S01]  /*52f0*/  FMUL R34, R65, R56.reuse ;  /* 0x0000003841227220 */ /* 0x080fe20000400000 */
[-C--:B------:R-:W-:Y:S01]  /*5300*/  FMUL R32, R61, R56.reuse ;  /* 0x000000383d207220 */ /* 0x080fe20000400000 */
[-C--:B------:R-:W-:Y:S01]  /*5310*/  FMUL R60, R33, R56.reuse ;  /* 0x00000038213c7220 */ /* 0x080fe20000400000 */
[-C--:B------:R-:W-:Y:S01]  /*5320*/  FMUL R35, R35, R56.reuse ;  /* 0x0000003823237220 */ /* 0x080fe20000400000 */
[----:B------:R-:W-:Y:S02]  /*5330*/  SHF.L.U32 R61, R57, 0x10, RZ ;  /* 0x00000010393d7819 */ /* 0x000fe400000006ff */
[----:B------:R-:W-:Y:S01]  /*5340*/  F2FP.BF16.F32.PACK_AB R33, R34, R93 ;  /* 0x0000005d2221723e */ /* 0x000fe200000010ff */
[----:B------:R-:W-:Y:S01]  /*5350*/  FMUL R63, R63, R56 ;  /* 0x000000383f3f7220 */ /* 0x000fe20000400000 */
[----:B------:R-:W-:Y:S01]  /*5360*/  F2FP.BF16.F32.PACK_AB R34, R35, R60 ;  /* 0x0000003c2322723e */ /* 0x000fe200000010ff */
[----:B------:R-:W-:Y:S01]  /*5370*/  FMUL R95, R95, R56 ;  /* 0x000000385f5f7220 */ /* 0x000fe20000400000 */
[----:B------:R-:W-:-:S02]  /*5380*/  IMAD.U32 R57, R36, 0x10000, RZ ;  /* 0x0001000024397824 */ /* 0x000fc400078e00ff */
[----:B------:R-:W-:Y:S01]  /*5390*/  FMUL R60, R61, R61 ;  /* 0x0000003d3d3c7220 */ /* 0x000fe20000400000 */
[----:B------:R-:W-:Y:S01]  /*53a0*/  IADD3 R58, P1, R181, UR4, RZ ;  /* 0x00000004b53a7c10 */ /* 0x000fe2000ff3e0ff */
[----:B------:R-:W-:Y:S01]  /*53b0*/  ULDC UR4, c[0x0][0x228] ;  /* 0x00008a0000047ab9 */ /* 0x000fe20000000800 */
[----:B------:R-:W-:Y:S01]  /*53c0*/  PRMT R36, R37, 0x7632, R36 ;  /* 0x0000763225247816 */ /* 0x000fe20000000024 */
[----:B------:R-:W-:Y:S01]  /*53d0*/  FFMA R60, R57, R57, R60 ;  /* 0x00000039393c7223 */ /* 0x000fe2000000003c */
[----:B------:R-:W-:Y:S02]  /*53e0*/  SHF.L.U32 R37, R37, 0x10, RZ ;  /* 0x0000001025257819 */ /* 0x000fe400000006ff */
[----:B------:R-:W-:Y:S02]  /*53f0*/  IADD3.X R59, R182, UR5, RZ, P1, !PT ;  /* 0x00000005b63b7c10 */ /* 0x000fe40008ffe4ff */
[----:B------:R-:W-:Y:S02]  /*5400*/  F2FP.BF16.F32.PACK_AB R32, R63, R32 ;  /* 0x000000203f20723e */ /* 0x000fe400000010ff */
        /* <DEDUP_REMOVED lines=40> */
[C---:B------:R-:W-:Y:S01]  /*5690*/  PRMT R37, R96.reuse, 0x7632, R37 ;  /* 0x0000763260257816 */ /* 0x040fe20000000025 */
[-C--:B------:R-:W-:Y:S01]  /*56a0*/  FMUL R58, R35, R36.reuse ;  /* 0x00000024233a7220 */ /* 0x080fe20000400000 */
[-C--:B------:R-:W-:Y:S02]  /*56b0*/  FMUL R35, R39, R36.reuse ;  /* 0x0000002427237220 */ /* 0x080fe40000400000 */
[----:B------:R-:W-:Y:S01]  /*56c0*/  SHF.L.U32 R38, R37, 0x10, RZ ;  /* 0x0000001025267819 */ /* 0x000fe200000006ff */
[----:B------:R-:W-:Y:S01]  /*56d0*/  FMUL R60, R59, R36 ;  /* 0x000000243b3c7220 */ /* 0x000fe20000400000 */
[----:B------:R-:W-:-:S03]  /*56e0*/  IMAD.U32 R96, R96, 0x10000, RZ ;  /* 0x0001000060607824 */ /* 0x000fc600078e00ff */
[----:B------:R-:W-:Y:S01]  /*56f0*/  FMUL R39, R38, R38 ;  /* 0x0000002626277220 */ /* 0x000fe20000400000 */
[----:B------:R-:W-:Y:S02]  /*5700*/  F2FP.BF16.F32.PACK_AB R35, R60, R35 ;  /* 0x000000233c23723e */ /* 0x000fe400000010ff */
[C---:B------:R-:W-:Y:S01]  /*5710*/  PRMT R37, R97.reuse, 0x7632, R37 ;  /* 0x0000763261257816 */ /* 0x040fe20000000025 */
[----:B------:R-:W-:Y:S01]  /*5720*/  FFMA R39, R96, R96, R39 ;  /* 0x0000006060277223 */ /* 0x000fe20000000027 */
[----:B------:R-:W-:Y:S01]  /*5730*/  SHF.L.U32 R60, R97, 0x10, RZ ;  /* 0x00000010613c7819 */ /* 0x000fe200000006ff */
[----:B------:R-:W-:Y:S02]  /*5740*/  FMUL R61, R61, R36 ;  /* 0x000000243d3d7220 */ /* 0x000fe40000400000 */
[----:B------:R-:W-:Y:S02]  /*5750*/  IMAD.U32 R62, R37, 0x10000, RZ ;  /* 0x00010000253e7824 */ /* 0x000fe400078e00ff */
[----:B------:R-:W-:Y:S01]  /*5760*/  FFMA R39, R60, R60, R39 ;  /* 0x0000003c3c277223 */ /* 0x000fe20000000027 */
[----:B------:R-:W-:-:S02]  /*5770*/  F2FP.BF16.F32.PACK_AB R32, R61, R32 ;  /* 0x000000203d20723e */ /* 0x000fc400000010ff */
        /* <DEDUP_REMOVED lines=19> */
[----:B------:R-:W0:Y:S01]  /*58b0*/  SHFL.BFLY PT, R35, R66, 0x1, 0x1f ;  /* 0x0c201f0042237f89 */ /* 0x000e2200000e0000 */
[----:B------:R-:W-:Y:S01]  /*58c0*/  IADD3 R180, P1, R180, UR4, RZ ;  /* 0x00000004b4b47c10 */ /* 0x000fe2000ff3e0ff */
[----:B------:R-:W-:Y:S01]  /*58d0*/  ULDC UR4, c[0x0][0x228] ;  /* 0x00008a0000047ab9 */ /* 0x000fe20000000800 */
[----:B0-----:R-:W-:-:S04]  /*58e0*/  FADD R35, R66, R35 ;  /* 0x0000002342237221 */ /* 0x001fc80000000000 */
[----:B------:R-:W-:-:S04]  /*58f0*/  FADD R35, R35, UR4 ;  /* 0x0000000423237e21 */ /* 0x000fc80008000000 */
[----:B------:R-:W0:Y:S01]  /*5900*/  MUFU.SQRT R57, R35 ;  /* 0x0000002300397308 */ /* 0x000e220000002000 */
[----:B------:R-:W-:Y:S01]  /*5910*/  IADD3.X R181, R179, UR5, RZ, P1, !PT ;  /* 0x00000005b3b57c10 */ /* 0x000fe20008ffe4ff */
[----:B------:R-:W-:Y:S01]  /*5920*/  ULDC.64 UR4, c[0x0][0x218] ;  /* 0x0000860000047ab9 */ /* 0x000fe20000000a00 */
        /* <DEDUP_REMOVED lines=15> */
[----:B------:R-:W-:Y:S01]  /*5a20*/  SHF.L.U32 R57, R38, 0x10, RZ ;  /* 0x0000001026397819 */ /* 0x000fe200000006ff */
[-C--:B------:R-:W-:Y:S01]  /*5a30*/  FMUL R61, R32, R37.reuse ;  /* 0x00000025203d7220 */ /* 0x080fe20000400000 */
[----:B------:R-:W-:Y:S02]  /*5a40*/  ISETP.NE.AND P6, PT, R165, RZ, PT ;  /* 0x000000ffa500720c */ /* 0x000fe40003fc5270 */
[----:B------:R-:W-:Y:S01]  /*5a50*/  F2FP.BF16.F32.PACK_AB R32, R33, R96 ;  /* 0x000000602120723e */ /* 0x000fe200000010ff */
[----:B------:R-:W-:Y:S01]  /*5a60*/  FMUL R64, R64, R37 ;  /* 0x0000002540407220 */ /* 0x000fe20000400000 */
[----:B------:R-:W-:Y:S01]  /*5a70*/  F2FP.BF16.F32.PACK_AB R33, R35, R60 ;  /* 0x0000003c2321723e */ /* 0x000fe200000010ff */
[----:B------:R-:W-:Y:S01]  /*5a80*/  FMUL R60, R57, R57 ;  /* 0x00000039393c7220 */ /* 0x000fe20000400000 */
[----:B------:R-:W-:Y:S01]  /*5a90*/  F2FP.BF16.F32.PACK_AB R34, R39, R98 ;  /* 0x000000622722723e */ /* 0x000fe200000010ff */
[----:B------:R-:W-:Y:S01]  /*5aa0*/  IMAD.U32 R39, R100, 0x10000, RZ ;  /* 0x0001000064277824 */ /* 0x000fe200078e00ff */
[----:B------:R-:W-:-:S02]  /*5ab0*/  PRMT R38, R101, 0x7632, R38 ;  /* 0x0000763265267816 */ /* 0x000fc40000000026 */
[----:B------:R-:W-:Y:S01]  /*5ac0*/  SHF.L.U32 R101, R101, 0x10, RZ ;  /* 0x0000001065657819 */ /* 0x000fe200000006ff */
[----:B------:R-:W-:Y:S01]  /*5ad0*/  FFMA R60, R39, R39, R60 ;  /* 0x00000027273c7223 */ /* 0x000fe2000000003c */
        /* <DEDUP_REMOVED lines=34> */
[----:B------:R-:W-:Y:S02]  /*5d00*/  FSEL R69, R10, 1, P1 ;  /* 0x3f8000000a457808 */ /* 0x000fe40000800000 */
[----:B------:R-:W-:-:S03]  /*5d10*/  IADD3 R60, P1, R31, UR4, RZ ;  /* 0x000000041f3c7c10 */ /* 0x000fc6000ff3e0ff */
[----:B------:R-:W-:Y:S01]  /*5d20*/  @!P0 FMUL R69, R69, 16777216 ;  /* 0x4b80000045458820 */ /* 0x000fe20000400000 */
[----:B------:R-:W-:Y:S02]  /*5d30*/  IADD3.X R61, R30, UR5, RZ, P1, !PT ;  /* 0x000000051e3d7c10 */ /* 0x000fe40008ffe4ff */
[----:B------:R-:W-:Y:S01]  /*5d40*/  ISETP.NE.AND P6, PT, R166, RZ, PT ;  /* 0x000000ffa600720c */ /* 0x000fe20003fc5270 */
[----:B------:R-:W-:Y:S01]  /*5d50*/  IMAD.U32 R31, R104, 0x10000, RZ ;  /* 0x00010000681f7824 */ /* 0x000fe200078e00ff */
[----:B------:R-:W-:Y:S01]  /*5d60*/  ULDC UR4, c[0x0][0x228] ;  /* 0x00008a0000047ab9 */ /* 0x000fe20000000800 */
[----:B0-----:R-:W-:-:S04]  /*5d70*/  FMUL R38, R38, R69 ;  /* 0x0000004526267220 */ /* 0x001fc80000400000 */
[-C--:B------:R-:W-:Y:S01]  /*5d80*/  FMUL R101, R101, R38.reuse ;  /* 0x0000002665657220 */ /* 0x080fe20000400000 */
[-C--:B------:R-:W-:Y:S01]  /*5d90*/  FMUL R30, R63, R38.reuse ;  /* 0x000000263f1e7220 */ /* 0x080fe20000400000 */
[----:B------:R-:W-:-:S04]  /*5da0*/  FMUL R34, R33, R38 ;  /* 0x0000002621227220 */ /* 0x000fc80000400000 */
[----:B------:R-:W-:Y:S02]  /*5db0*/  F2FP.BF16.F32.PACK_AB R33, R30, R101 ;  /* 0x000000651e21723e */ /* 0x000fe400000010ff */
[----:B------:R-:W-:Y:S01]  /*5dc0*/  PRMT R30, R104, 0x7632, R30 ;  /* 0x00007632681e7816 */ /* 0x000fe2000000001e */
[----:B------:R-:W-:-:S03]  /*5dd0*/  FMUL R32, R39, R38 ;  /* 0x0000002627207220 */ /* 0x000fc60000400000 */
[----:B------:R-:W-:Y:S01]  /*5de0*/  SHF.L.U32 R39, R30, 0x10, RZ ;  /* 0x000000101e277819 */ /* 0x000fe200000006ff */
[-C--:B------:R-:W-:Y:S01]  /*5df0*/  FMUL R35, R35, R38.reuse ;  /* 0x0000002623237220 */ /* 0x080fe20000400000 */
[-C--:B------:R-:W-:Y:S01]  /*5e00*/  FMUL R57, R57, R38.reuse ;  /* 0x0000002639397220 */ /* 0x080fe20000400000 */
[-C--:B------:R-:W-:Y:S01]  /*5e10*/  FMUL R103, R103, R38.reuse ;  /* 0x0000002667677220 */ /* 0x080fe20000400000 */
[----:B------:R-:W-:Y:S01]  /*5e20*/  FMUL R64, R65, R38 ;  /* 0x0000002641407220 */ /* 0x000fe20000400000 */
[----:B------:R-:W-:Y:S01]  /*5e30*/  FMUL R62, R39, R39 ;  /* 0x00000027273e7220 */ /* 0x000fe20000400000 */
[C---:B------:R-:W-:Y:S02]  /*5e40*/  PRMT R30, R105.reuse, 0x7632, R30 ;  /* 0x00007632691e7816 */ /* 0x040fe4000000001e */
[----:B------:R-:W-:Y:S01]  /*5e50*/  SHF.L.U32 R105, R105, 0x10, RZ ;  /* 0x0000001069697819 */ /* 0x000fe200000006ff */
[----:B------:R-:W-:Y:S01]  /*5e60*/  FFMA R62, R31, R31, R62 ;  /* 0x0000001f1f3e7223 */ /* 0x000fe2000000003e */
[----:B------:R-:W-:-:S02]  /*5e70*/  F2FP.BF16.F32.PACK_AB R34, R35, R34 ;  /* 0x000000222322723e */ /* 0x000fc400000010ff */
[----:B------:R-:W-:Y:S02]  /*5e80*/  F2FP.BF16.F32.PACK_AB R32, R57, R32 ;  /* 0x000000203920723e */ /* 0x000fe400000010ff */
        /* <DEDUP_REMOVED lines=29> */
[----:B------:R-:W-:-:S06]  /*6060*/  @!P0 FMUL R58, R58, 16777216 ;  /* 0x4b8000003a3a8820 */ /* 0x000fcc0000400000 */
[----:B------:R-:W0:Y:S01]  /*6070*/  MUFU.RCP R58, R58 ;  /* 0x0000003a003a7308 */ /* 0x000e220000001000 */
[----:B------:R-:W-:-:S05]  /*6080*/  FSEL R67, R10, 1, P1 ;  /* 0x3f8000000a437808 */ /* 0x000fca0000800000 */
[----:B------:R-:W-:Y:S01]  /*6090*/  @!P0 FMUL R67, R67, 16777216 ;  /* 0x4b80000043438820 */ /* 0x000fe20000400000 */
[----:B------:R-:W-:Y:S01]  /*60a0*/  IADD3 R34, P1, R29, UR4, RZ ;  /* 0x000000041d227c10 */ /* 0x000fe2000ff3e0ff */
[----:B------:R-:W-:Y:S02]  /*60b0*/  ULDC UR4, c[0x0][0x228] ;  /* 0x00008a0000047ab9 */ /* 0x000fe40000000800 */
[----:B0-----:R-:W-:-:S04]  /*60c0*/  FMUL R32, R58, R67 ;  /* 0x000000433a207220 */ /* 0x001fc80000400000 */
[-C--:B------:R-:W-:Y:S01]  /*60d0*/  FMUL R29, R105, R32.reuse ;  /* 0x00000020691d7220 */ /* 0x080fe20000400000 */
[-C--:B------:R-:W-:Y:S01]  /*60e0*/  FMUL R30, R57, R32.reuse ;  /* 0x00000020391e7220 */ /* 0x080fe20000400000 */
[-C--:B------:R-:W-:Y:S01]  /*60f0*/  FMUL R33, R33, R32.reuse ;  /* 0x0000002021217220 */ /* 0x080fe20000400000 */
[----:B------:R-:W-:-:S03]  /*6100*/  FMUL R62, R59, R32 ;  /* 0x000000203b3e7220 */ /* 0x000fc60000400000 */
[----:B------:R-:W-:Y:S02]  /*6110*/  F2FP.BF16.F32.PACK_AB R29, R30, R29 ;  /* 0x0000001d1e1d723e */ /* 0x000fe400000010ff */
[----:B------:R-:W-:Y:S02]  /*6120*/  F2FP.BF16.F32.PACK_AB R30, R62, R33 ;  /* 0x000000213e1e723e */ /* 0x000fe400000010ff */
[----:B------:R-:W-:Y:S01]  /*6130*/  PRMT R33, R108, 0x7632, R33 ;  /* 0x000076326c217816 */ /* 0x000fe20000000021 */
[-C--:B------:R-:W-:Y:S01]  /*6140*/  FMUL R39, R39, R32.reuse ;  /* 0x0000002027277220 */ /* 0x080fe20000400000 */
[----:B------:R-:W-:Y:S01]  /*6150*/  IADD3.X R35, R28, UR5, RZ, P1, !PT ;  /* 0x000000051c237c10 */ /* 0x000fe20008ffe4ff */
[-C--:B------:R-:W-:Y:S01]  /*6160*/  FMUL R28, R31, R32.reuse ;  /* 0x000000201f1c7220 */ /* 0x080fe20000400000 */
[----:B------:R-:W-:Y:S01]  /*6170*/  SHF.L.U32 R62, R33, 0x10, RZ ;  /* 0x00000010213e7819 */ /* 0x000fe200000006ff */
[-C--:B------:R-:W-:Y:S01]  /*6180*/  FMUL R31, R107, R32.reuse ;  /* 0x000000206b1f7220 */ /* 0x080fe20000400000 */
[----:B------:R-:W-:Y:S01]  /*6190*/  FMUL R64, R63, R32 ;  /* 0x000000203f407220 */ /* 0x000fe20000400000 */
[----:B------:R-:W-:Y:S01]  /*61a0*/  IMAD.U32 R108, R108, 0x10000, RZ ;  /* 0x000100006c6c7824 */ /* 0x000fe200078e00ff */
[----:B------:R-:W-:Y:S01]  /*61b0*/  F2FP.BF16.F32.PACK_AB R28, R39, R28 ;  /* 0x0000001c271c723e */ /* 0x000fe200000010ff */
[----:B------:R-:W-:Y:S01]  /*61c0*/  FMUL R39, R62, R62 ;  /* 0x0000003e3e277220 */ /* 0x000fe20000400000 */
[----:B------:R-:W-:-:S02]  /*61d0*/  ISETP.NE.AND P6, PT, R167, RZ, PT ;  /* 0x000000ffa700720c */ /* 0x000fc40003fc5270 */
[----:B------:R-:W-:Y:S01]  /*61e0*/  F2FP.BF16.F32.PACK_AB R31, R64, R31 ;  /* 0x0000001f401f723e */ /* 0x000fe200000010ff */
[----:B------:R-:W-:Y:S01]  /*61f0*/  FFMA R39, R108, R108, R39 ;  /* 0x0000006c6c277223 */ /* 0x000fe20000000027 */
[C---:B------:R-:W-:Y:S02]  /*6200*/  PRMT R33, R109.reuse, 0x7632, R33 ;  /* 0x000076326d217816 */ /* 0x040fe40000000021 */
[----:B------:R-:W-:-:S03]  /*6210*/  SHF.L.U32 R64, R109, 0x10, RZ ;  /* 0x000000106d407819 */ /* 0x000fc600000006ff */
[----:B------:R-:W-:Y:S02]  /*6220*/  IMAD.U32 R66, R33, 0x10000, RZ ;  /* 0x0001000021427824 */ /* 0x000fe400078e00ff */
[----:B------:R-:W-:Y:S01]  /*6230*/  FFMA R39, R64, R64, R39 ;  /* 0x0000004040277223 */ /* 0x000fe20000000027 */
[C---:B------:R-:W-:Y:S02]  /*6240*/  PRMT R33, R110.reuse, 0x7632, R33 ;  /* 0x000076326e217816 */ /* 0x040fe40000000021 */
[----:B------:R-:W-:Y:S01]  /*6250*/  SHF.L.U32 R110, R110, 0x10, RZ ;  /* 0x000000106e6e7819 */ /* 0x000fe200000006ff */
[----:B------:R-:W-:Y:S01]  /*6260*/  FFMA R39, R66, R66, R39 ;  /* 0x0000004242277223 */ /* 0x000fe20000000027 */
[----:B------:R0:W-:Y:S03]  /*6270*/  @P6 STG.E.128 desc[UR6][R60.64], R28 ;  /* 0x0000001c3c006986 */ /* 0x0001e6000c101d06 */
        /* <DEDUP_REMOVED lines=25> */
[----:B------:R-:W-:Y:S01]  /*6410*/  @!P0 FMUL R70, R70, 16777216 ;  /* 0x4b80000046468820 */ /* 0x000fe20000400000 */
[----:B------:R-:W-:Y:S01]  /*6420*/  IADD3 R58, P1, R27, UR4, RZ ;  /* 0x000000041b3a7c10 */ /* 0x000fe2000ff3e0ff */
[----:B------:R-:W-:-:S03]  /*6430*/  ULDC UR4, c[0x0][0x228] ;  /* 0x00008a0000047ab9 */ /* 0x000fc60000000800 */
[----:B------:R-:W-:Y:S01]  /*6440*/  IADD3.X R59, R26, UR5, RZ, P1, !PT ;  /* 0x000000051a3b7c10 */ /* 0x000fe20008ffe4ff */
[----:B0-----:R-:W-:Y:S01]  /*6450*/  FMUL R33, R33, R70 ;  /* 0x0000004621217220 */ /* 0x001fe20000400000 */
[----:B------:R-:W-:-:S03]  /*6460*/  PRMT R26, R112, 0x7632, R26 ;  /* 0x00007632701a7816 */ /* 0x000fc6000000001a */
        /* <DEDUP_REMOVED lines=8> */
[----:B------:R-:W-:-:S02]  /*64f0*/  SHF.L.U32 R39, R26, 0x10, RZ ;  /* 0x000000101a277819 */ /* 0x000fc400000006ff */
[----:B------:R-:W-:Y:S01]  /*6500*/  ISETP.NE.AND P6, PT, R168, RZ, PT ;  /* 0x000000ffa800720c */ /* 0x000fe20003fc5270 */
[-C--:B------:R-:W-:Y:S01]  /*6510*/  FMUL R29, R64, R33.reuse ;  /* 0x00000021401d7220 */ /* 0x080fe20000400000 */
[----:B------:R-:W-:Y:S01]  /*6520*/  F2FP.BF16.F32.PACK_AB R28, R27, R108 ;  /* 0x0000006c1b1c723e */ /* 0x000fe200000010ff */
[----:B------:R-:W-:Y:S01]  /*6530*/  FMUL R66, R66, R33 ;  /* 0x0000002142427220 */ /* 0x000fe20000400000 */
[----:B------:R-:W-:Y:S02]  /*6540*/  IMAD.U32 R27, R112, 0x10000, RZ ;  /* 0x00010000701b7824 */ /* 0x000fe400078e00ff */
[----:B------:R-:W-:Y:S01]  /*6550*/  FMUL R60, R39, R39 ;  /* 0x00000027273c7220 */ /* 0x000fe20000400000 */
[C---:B------:R-:W-:Y:S02]  /*6560*/  PRMT R26, R113.reuse, 0x7632, R26 ;  /* 0x00007632711a7816 */ /* 0x040fe4000000001a */
[----:B------:R-:W-:Y:S01]  /*6570*/  SHF.L.U32 R113, R113, 0x10, RZ ;  /* 0x0000001071717819 */ /* 0x000fe200000006ff */
        /* <DEDUP_REMOVED lines=43> */
[----:B------:R-:W-:Y:S02]  /*6830*/  PRMT R29, R116, 0x7632, R29 ;  /* 0x00007632741d7816 */ /* 0x000fe4000000001d */
[----:B------:R-:W-:Y:S01]  /*6840*/  IADD3.X R31, R24, UR5, RZ, P1, !PT ;  /* 0x00000005181f7c10 */ /* 0x000fe20008ffe4ff */
[-C--:B------:R-:W-:Y:S01]  /*6850*/  FMUL R24, R27, R28.reuse ;  /* 0x0000001c1b187220 */ /* 0x080fe20000400000 */
[----:B------:R-:W-:Y:S01]  /*6860*/  SHF.L.U32 R60, R29, 0x10, RZ ;  /* 0x000000101d3c7819 */ /* 0x000fe200000006ff */
[-C--:B------:R-:W-:Y:S01]  /*6870*/  FMUL R27, R115, R28.reuse ;  /* 0x0000001c731b7220 */ /* 0x080fe20000400000 */
[----:B------:R-:W-:Y:S01]  /*6880*/  FMUL R62, R61, R28 ;  /* 0x0000001c3d3e7220 */ /* 0x000fe20000400000 */
[----:B------:R-:W-:-:S02]  /*6890*/  IMAD.U32 R116, R116, 0x10000, RZ ;  /* 0x0001000074747824 */ /* 0x000fc400078e00ff */
[----:B------:R-:W-:Y:S01]  /*68a0*/  FMUL R35, R60, R60 ;  /* 0x0000003c3c237220 */ /* 0x000fe20000400000 */
[----:B------:R-:W-:Y:S02]  /*68b0*/  ISETP.NE.AND P6, PT, R169, RZ, PT ;  /* 0x000000ffa900720c */ /* 0x000fe40003fc5270 */
[----:B------:R-:W-:Y:S01]  /*68c0*/  F2FP.BF16.F32.PACK_AB R27, R62, R27 ;  /* 0x0000001b3e1b723e */ /* 0x000fe200000010ff */
[----:B------:R-:W-:Y:S01]  /*68d0*/  FFMA R35, R116, R116, R35 ;  /* 0x0000007474237223 */ /* 0x000fe20000000023 */
[C---:B------:R-:W-:Y:S02]  /*68e0*/  PRMT R29, R117.reuse, 0x7632, R29 ;  /* 0x00007632751d7816 */ /* 0x040fe4000000001d */
[----:B------:R-:W-:Y:S01]  /*68f0*/  SHF.L.U32 R62, R117, 0x10, RZ ;  /* 0x00000010753e7819 */ /* 0x000fe200000006ff */
[----:B------:R-:W-:Y:S02]  /*6900*/  FMUL R39, R39, R28 ;  /* 0x0000001c27277220 */ /* 0x000fe40000400000 */
[----:B------:R-:W-:-:S02]  /*6910*/  IMAD.U32 R64, R29, 0x10000, RZ ;  /* 0x000100001d407824 */ /* 0x000fc400078e00ff */
[----:B------:R-:W-:Y:S01]  /*6920*/  FFMA R35, R62, R62, R35 ;  /* 0x0000003e3e237223 */ /* 0x000fe20000000023 */
[----:B------:R-:W-:Y:S02]  /*6930*/  F2FP.BF16.F32.PACK_AB R24, R39, R24 ;  /* 0x000000182718723e */ /* 0x000fe400000010ff */
[----:B------:R-:W-:Y:S01]  /*6940*/  PRMT R29, R118, 0x7632, R29 ;  /* 0x00007632761d7816 */ /* 0x000fe2000000001d */
[----:B------:R-:W-:Y:S01]  /*6950*/  FFMA R35, R64, R64, R35 ;  /* 0x0000004040237223 */ /* 0x000fe20000000023 */
[----:B------:R-:W-:Y:S01]  /*6960*/  SHF.L.U32 R118, R118, 0x10, RZ ;  /* 0x0000001076767819 */ /* 0x000fe200000006ff */
[----:B------:R0:W-:Y:S04]  /*6970*/  @P6 STG.E.128 desc[UR6][R58.64], R24 ;  /* 0x000000183a006986 */ /* 0x0001e8000c101d06 */
        /* <DEDUP_REMOVED lines=24> */
[----:B------:R-:W-:Y:S02]  /*6b00*/  FSEL R68, R10, 1, P1 ;  /* 0x3f8000000a447808 */ /* 0x000fe40000800000 */
[----:B------:R-:W-:Y:S01]  /*6b10*/  IADD3 R34, P1, R23, UR4, RZ ;  /* 0x0000000417227c10 */ /* 0x000fe2000ff3e0ff */
[----:B------:R-:W-:Y:S02]  /*6b20*/  ULDC UR4, c[0x0][0x228] ;  /* 0x00008a0000047ab9 */ /* 0x000fe40000000800 */
[----:B------:R-:W-:Y:S01]  /*6b30*/  @!P0 FMUL R68, R68, 16777216 ;  /* 0x4b80000044448820 */ /* 0x000fe20000400000 */
[----:B------:R-:W-:Y:S02]  /*6b40*/  IADD3.X R35, R22, UR5, RZ, P1, !PT ;  /* 0x0000000516237c10 */ /* 0x000fe40008ffe4ff */
[----:B------:R-:W-:Y:S01]  /*6b50*/  PRMT R22, R120, 0x7632, R22 ;  /* 0x0000763278167816 */ /* 0x000fe20000000016 */
[----:B0-----:R-:W-:-:S03]  /*6b60*/  FMUL R29, R29, R68 ;  /* 0x000000441d1d7220 */ /* 0x001fc60000400000 */
[----:B------:R-:W-:Y:S01]  /*6b70*/  SHF.L.U32 R39, R22, 0x10, RZ ;  /* 0x0000001016277819 */ /* 0x000fe200000006ff */
[-C--:B------:R-:W-:Y:S01]  /*6b80*/  FMUL R118, R118, R29.reuse ;  /* 0x0000001d76767220 */ /* 0x080fe20000400000 */
[-C--:B------:R-:W-:Y:S01]  /*6b90*/  FMUL R27, R26, R29.reuse ;  /* 0x0000001d1a1b7220 */ /* 0x080fe20000400000 */
[-C--:B------:R-:W-:Y:S01]  /*6ba0*/  FMUL R116, R116, R29.reuse ;  /* 0x0000001d74747220 */ /* 0x080fe20000400000 */
[-C--:B------:R-:W-:Y:S01]  /*6bb0*/  FMUL R23, R60, R29.reuse ;  /* 0x0000001d3c177220 */ /* 0x080fe20000400000 */
[-C--:B------:R-:W-:Y:S01]  /*6bc0*/  FMUL R58, R58, R29.reuse ;  /* 0x0000001d3a3a7220 */ /* 0x080fe20000400000 */
[-C--:B------:R-:W-:Y:S01]  /*6bd0*/  FMUL R57, R24, R29.reuse ;  /* 0x0000001d18397220 */ /* 0x080fe20000400000 */
[----:B------:R-:W-:Y:S02]  /*6be0*/  ISETP.NE.AND P6, PT, R172, RZ, PT ;  /* 0x000000ffac00720c */ /* 0x000fe40003fc5270 */
[----:B------:R-:W-:Y:S01]  /*6bf0*/  F2FP.BF16.F32.PACK_AB R26, R27, R118 ;  /* 0x000000761b1a723e */ /* 0x000fe200000010ff */
[-C--:B------:R-:W-:Y:S01]  /*6c00*/  FMUL R25, R62, R29.reuse ;  /* 0x0000001d3e197220 */ /* 0x080fe20000400000 */
[----:B------:R-:W-:Y:S01]  /*6c10*/  F2FP.BF16.F32.PACK_AB R24, R23, R116 ;  /* 0x000000741718723e */ /* 0x000fe200000010ff */
[----:B------:R-:W-:Y:S01]  /*6c20*/  FMUL R64, R64, R29 ;  /* 0x0000001d40407220 */ /* 0x000fe20000400000 */
[----:B------:R-:W-:Y:S01]  /*6c30*/  F2FP.BF16.F32.PACK_AB R27, R57, R58 ;  /* 0x0000003a391b723e */ /* 0x000fe200000010ff */
[----:B------:R-:W-:-:S02]  /*6c40*/  IMAD.U32 R23, R120, 0x10000, RZ ;  /* 0x0001000078177824 */ /* 0x000fc400078e00ff */
[----:B------:R-:W-:Y:S01]  /*6c50*/  FMUL R58, R39, R39 ;  /* 0x00000027273a7220 */ /* 0x000fe20000400000 */
[C---:B------:R-:W-:Y:S02]  /*6c60*/  PRMT R22, R121.reuse, 0x7632, R22 ;  /* 0x0000763279167816 */ /* 0x040fe40000000016 */
        /* <DEDUP_REMOVED lines=52> */
[C---:B------:R-:W-:Y:S02]  /*6fb0*/  PRMT R25, R125.reuse, 0x7632, R25 ;  /* 0x000076327d197816 */ /* 0x040fe40000000019 */
[----:B------:R-:W-:Y:S01]  /*6fc0*/  F2FP.BF16.F32.PACK_AB R23, R60, R23 ;  /* 0x000000173c17723e */ /* 0x000fe200000010ff */
[----:B------:R-:W-:Y:S01]  /*6fd0*/  FFMA R27, R124, R124, R27 ;  /* 0x0000007c7c1b7223 */ /* 0x000fe2000000001b */
[----:B------:R-:W-:Y:S01]  /*6fe0*/  SHF.L.U32 R60, R125, 0x10, RZ ;  /* 0x000000107d3c7819 */ /* 0x000fe200000006ff */
[----:B------:R-:W-:Y:S01]  /*6ff0*/  FMUL R39, R39, R24 ;  /* 0x0000001827277220 */ /* 0x000fe20000400000 */
[----:B------:R-:W-:Y:S01]  /*7000*/  IMAD.U32 R62, R25, 0x10000, RZ ;  /* 0x00010000193e7824 */ /* 0x000fe200078e00ff */
[----:B------:R-:W-:Y:S02]  /*7010*/  PRMT R25, R126, 0x7632, R25 ;  /* 0x000076327e197816 */ /* 0x000fe40000000019 */
[----:B------:R-:W-:Y:S01]  /*7020*/  FFMA R27, R60, R60, R27 ;  /* 0x0000003c3c1b7223 */ /* 0x000fe2000000001b */
[----:B------:R-:W-:-:S02]  /*7030*/  F2FP.BF16.F32.PACK_AB R20, R39, R20 ;  /* 0x000000142714723e */ /* 0x000fc400000010ff */
[----:B------:R-:W-:Y:S01]  /*7040*/  SHF.L.U32 R126, R126, 0x10, RZ ;  /* 0x000000107e7e7819 */ /* 0x000fe200000006ff */
[----:B------:R-:W-:Y:S02]  /*7050*/  FFMA R27, R62, R62, R27 ;  /* 0x0000003e3e1b7223 */ /* 0x000fe4000000001b */
[----:B------:R0:W-:Y:S02]  /*7060*/  @P5 STG.E.128 desc[UR6][R34.64], R20 ;  /* 0x0000001422005986 */ /* 0x0001e4000c101d06 */
[----:B------:R-:W-:Y:S01]  /*7070*/  FFMA R27, R126, R126, R27 ;  /* 0x0000007e7e1b7223 */ /* 0x000fe2000000001b */
[----:B0-----:R-:W-:Y:S01]  /*7080*/  IMAD.U32 R22, R25, 0x10000, RZ ;  /* 0x0001000019167824 */ /* 0x001fe200078e00ff */
[C---:B------:R-:W-:Y:S02]  /*7090*/  PRMT R20, R127.reuse, 0x7632, R20 ;  /* 0x000076327f147816 */ /* 0x040fe40000000014 */
[----:B------:R-:W-:Y:S01]  /*70a0*/  SHF.L.U32 R34, R127, 0x10, RZ ;  /* 0x000000107f227819 */ /* 0x000fe200000006ff */
[----:B------:R-:W-:-:S02]  /*70b0*/  FFMA R27, R22, R22, R27 ;  /* 0x00000016161b7223 */ /* 0x000fc4000000001b */
        /* <DEDUP_REMOVED lines=15> */
[----:B------:R-:W-:Y:S02]  /*71b0*/  FSETP.GEU.AND P0, PT, |R25|, 1.175494350822287508e-38, PT ;  /* 0x008000001900780b */ /* 0x000fe40003f0e200 */
[----:B------:R-:W-:-:S09]  /*71c0*/  FSEL R66, R10, 1, P1 ;  /* 0x3f8000000a427808 */ /* 0x000fd20000800000 */
[----:B------:R-:W-:Y:S01]  /*71d0*/  @P1 FMUL R25, R25, 0.25 ;  /* 0x3e80000019191820 */ /* 0x000fe20000400000 */
[----:B------:R-:W-:Y:S01]  /*71e0*/  IADD3 R26, P1, R19, UR4, RZ ;  /* 0x00000004131a7c10 */ /* 0x000fe2000ff3e0ff */
[----:B------:R-:W-:Y:S01]  /*71f0*/  @!P0 FMUL R66, R66, 16777216 ;  /* 0x4b80000042428820 */ /* 0x000fe20000400000 */
[----:B------:R-:W-:Y:S01]  /*7200*/  ULDC UR4, c[0x0][0x228] ;  /* 0x00008a0000047ab9 */ /* 0x000fe20000000800 */
[----:B------:R-:W-:Y:S01]  /*7210*/  @!P0 FMUL R25, R25, 16777216 ;  /* 0x4b80000019198820 */ /* 0x000fe20000400000 */
[----:B------:R-:W-:-:S03]  /*7220*/  IADD3.X R27, R5, UR5, RZ, P1, !PT ;  /* 0x00000005051b7c10 */ /* 0x000fc60008ffe4ff */
[----:B------:R-:W0:Y:S02]  /*7230*/  MUFU.RCP R5, R25 ;  /* 0x0000001900057308 */ /* 0x000e240000001000 */
[----:B0-----:R-:W-:-:S04]  /*7240*/  FMUL R5, R5, R66 ;  /* 0x0000004205057220 */ /* 0x001fc80000400000 */
[-C--:B------:R-:W-:Y:S01]  /*7250*/  FMUL R124, R124, R5.reuse ;  /* 0x000000057c7c7220 */ /* 0x080fe20000400000 */
[-C--:B------:R-:W-:Y:S01]  /*7260*/  FMUL R19, R58, R5.reuse ;  /* 0x000000053a137220 */ /* 0x080fe20000400000 */
[-C--:B------:R-:W-:Y:S01]  /*7270*/  FMUL R126, R126, R5.reuse ;  /* 0x000000057e7e7220 */ /* 0x080fe20000400000 */
[-C--:B------:R-:W-:Y:S01]  /*7280*/  FMUL R23, R22, R5.reuse ;  /* 0x0000000516177220 */ /* 0x080fe20000400000 */
[-C--:B------:R-:W-:Y:S01]  /*7290*/  FMUL R34, R34, R5.reuse ;  /* 0x0000000522227220 */ /* 0x080fe20000400000 */
[----:B------:R-:W-:Y:S01]  /*72a0*/  FMUL R35, R20, R5 ;  /* 0x0000000514237220 */ /* 0x000fe20000400000 */
[----:B------:R-:W-:Y:S02]  /*72b0*/  F2FP.BF16.F32.PACK_AB R20, R19, R124 ;  /* 0x0000007c1314723e */ /* 0x000fe400000010ff */
[----:B------:R-:W-:Y:S02]  /*72c0*/  PRMT R19, R128, 0x7632, R19 ;  /* 0x0000763280137816 */ /* 0x000fe40000000013 */
[----:B------:R-:W-:-:S02]  /*72d0*/  F2FP.BF16.F32.PACK_AB R22, R23, R126 ;  /* 0x0000007e1716723e */ /* 0x000fc400000010ff */
[----:B------:R-:W-:Y:S02]  /*72e0*/  F2FP.BF16.F32.PACK_AB R23, R35, R34 ;  /* 0x000000222317723e */ /* 0x000fe400000010ff */
[----:B------:R-:W-:Y:S01]  /*72f0*/  SHF.L.U32 R34, R19, 0x10, RZ ;  /* 0x0000001013227819 */ /* 0x000fe200000006ff */
[----:B------:R-:W-:Y:S01]  /*7300*/  IMAD.U32 R128, R128, 0x10000, RZ ;  /* 0x0001000080807824 */ /* 0x000fe200078e00ff */
[----:B------:R-:W-:-:S03]  /*7310*/  PRMT R19, R129, 0x7632, R19 ;  /* 0x0000763281137816 */ /* 0x000fc60000000013 */
[----:B------:R-:W-:Y:S01]  /*7320*/  FMUL R25, R34, R34 ;  /* 0x0000002222197220 */ /* 0x000fe20000400000 */
[----:B------:R-:W-:Y:S01]  /*7330*/  SHF.L.U32 R58, R129, 0x10, RZ ;  /* 0x00000010813a7819 */ /* 0x000fe200000006ff */
[-C--:B------:R-:W-:Y:S01]  /*7340*/  FMUL R21, R60, R5.reuse ;  /* 0x000000053c157220 */ /* 0x080fe20000400000 */
[----:B------:R-:W-:Y:S01]  /*7350*/  FMUL R62, R62, R5 ;  /* 0x000000053e3e7220 */ /* 0x000fe20000400000 */
[----:B------:R-:W-:Y:S01]  /*7360*/  FFMA R25, R128, R128, R25 ;  /* 0x0000008080197223 */ /* 0x000fe20000000019 */
[----:B------:R-:W-:Y:S01]  /*7370*/  IMAD.U32 R60, R19, 0x10000, RZ ;  /* 0x00010000133c7824 */ /* 0x000fe200078e00ff */
[----:B------:R-:W-:Y:S02]  /*7380*/  PRMT R19, R130, 0x7632, R19 ;  /* 0x0000763282137816 */ /* 0x000fe40000000013 */
[----:B------:R-:W-:Y:S01]  /*7390*/  FFMA R25, R58, R58, R25 ;  /* 0x0000003a3a197223 */ /* 0x000fe20000000019 */
[----:B------:R-:W-:Y:S02]  /*73a0*/  F2FP.BF16.F32.PACK_AB R21, R62, R21 ;  /* 0x000000153e15723e */ /* 0x000fe400000010ff */
[----:B------:R-:W-:Y:S01]  /*73b0*/  SHF.L.U32 R130, R130, 0x10, RZ ;  /* 0x0000001082827819 */ /* 0x000fe200000006ff */
[----:B------:R-:W-:-:S02]  /*73c0*/  FFMA R25, R60, R60, R25 ;  /* 0x0000003c3c197223 */ /* 0x000fc40000000019 */
[----:B------:R0:W-:Y:S02]  /*73d0*/  @P4 STG.E.128 desc[UR6][R30.64], R20 ;  /* 0x000000141e004986 */ /* 0x0001e4000c101d06 */
[----:B------:R-:W-:Y:S01]  /*73e0*/  FFMA R25, R130, R130, R25 ;  /* 0x0000008282197223 */ /* 0x000fe20000000019 */
[----:B0-----:R-:W-:Y:S01]  /*73f0*/  IMAD.U32 R20, R19, 0x10000, RZ ;  /* 0x0001000013147824 */ /* 0x001fe200078e00ff */
        /* <DEDUP_REMOVED lines=13> */
[----:B------:R-:W-:-:S04]  /*74d0*/  PRMT R19, R132, 0x7632, R19 ;  /* 0x0000763284137816 */ /* 0x000fc80000000013 */
[----:B------:R-:W-:Y:S01]  /*74e0*/  SHF.L.U32 R62, R19, 0x10, RZ ;  /* 0x00000010133e7819 */ /* 0x000fe200000006ff */
[----:B------:R-:W-:Y:S01]  /*74f0*/  IMAD.U32 R132, R132, 0x10000, RZ ;  /* 0x0001000084847824 */ /* 0x000fe200078e00ff */
[----:B------:R-:W-:Y:S01]  /*7500*/  PRMT R19, R133, 0x7632, R19 ;  /* 0x0000763285137816 */ /* 0x000fe20000000013 */
[----:B0-----:R-:W-:-:S04]  /*7510*/  FADD R21, R64, R21 ;  /* 0x0000001540157221 */ /* 0x001fc80000000000 */
[----:B------:R-:W-:Y:S01]  /*7520*/  FADD R23, R21, UR4 ;  /* 0x0000000415177e21 */ /* 0x000fe20008000000 */
[----:B------:R-:W-:Y:S01]  /*7530*/  FMUL R21, R62, R62 ;  /* 0x0000003e3e157220 */ /* 0x000fe20000400000 */
[----:B------:R-:W-:Y:S01]  /*7540*/  SHF.L.U32 R64, R133, 0x10, RZ ;  /* 0x0000001085407819 */ /* 0x000fe200000006ff */
[----:B------:R-:W-:Y:S01]  /*7550*/  IMAD.U32 R66, R19, 0x10000, RZ ;  /* 0x0001000013427824 */ /* 0x000fe200078e00ff */
[----:B------:R-:W-:Y:S01]  /*7560*/  SHF.L.U32 R70, R135, 0x10, RZ ;  /* 0x0000001087467819 */ /* 0x000fe200000006ff */
[----:B------:R-:W-:Y:S01]  /*7570*/  FFMA R21, R132, R132, R21 ;  /* 0x0000008484157223 */ /* 0x000fe20000000015 */
[----:B------:R-:W-:Y:S01]  /*7580*/  PRMT R19, R134, 0x7632, R19 ;  /* 0x0000763286137816 */ /* 0x000fe20000000013 */
[----:B------:R-:W-:Y:S02]  /*7590*/  ULDC UR4, c[0x0][0x228] ;  /* 0x00008a0000047ab9 */ /* 0x000fe40000000800 */
[----:B------:R-:W-:Y:S01]  /*75a0*/  FFMA R21, R64, R64, R21 ;  /* 0x0000004040157223 */ /* 0x000fe20000000015 */
[----:B------:R-:W-:-:S03]  /*75b0*/  SHF.L.U32 R134, R134, 0x10, RZ ;  /* 0x0000001086867819 */ /* 0x000fc600000006ff */
[----:B------:R-:W-:Y:S01]  /*75c0*/  FFMA R21, R66, R66, R21 ;  /* 0x0000004242157223 */ /* 0x000fe20000000015 */
[----:B------:R-:W-:-:S03]  /*75d0*/  IMAD.U32 R68, R19, 0x10000, RZ ;  /* 0x0001000013447824 */ /* 0x000fc600078e00ff */
[----:B------:R-:W-:Y:S01]  /*75e0*/  FFMA R21, R134, R134, R21 ;  /* 0x0000008686157223 */ /* 0x000fe20000000015 */
[----:B------:R-:W-:-:S03]  /*75f0*/  PRMT R19, R135, 0x7632, R19 ;  /* 0x0000763287137816 */ /* 0x000fc60000000013 */
[----:B------:R-:W-:Y:S02]  /*7600*/  FFMA R21, R68, R68, R21 ;  /* 0x0000004444157223 */ /* 0x000fe40000000015 */
[----:B------:R-:W-:Y:S02]  /*7610*/  IMAD.U32 R72, R19, 0x10000, RZ ;  /* 0x0001000013487824 */ /* 0x000fe400078e00ff */
[----:B------:R-:W-:-:S04]  /*7620*/  FFMA R21, R70, R70, R21 ;  /* 0x0000004646157223 */ /* 0x000fc80000000015 */
[----:B------:R-:W-:-:S05]  /*7630*/  FFMA R21, R72, R72, R21 ;  /* 0x0000004848157223 */ /* 0x000fca0000000015 */
[----:B------:R-:W0:Y:S02]  /*7640*/  SHFL.BFLY PT, R74, R21, 0x8, 0x1f ;  /* 0x0d001f00154a7f89 */ /* 0x000e2400000e0000 */
[----:B0-----:R-:W-:-:S05]  /*7650*/  FADD R74, R21, R74 ;  /* 0x0000004a154a7221 */ /* 0x001fca0000000000 */
[----:B------:R-:W0:Y:S01]  /*7660*/  SHFL.BFLY PT, R19, R74, 0x4, 0x1f ;  /* 0x0c801f004a137f89 */ /* 0x000e2200000e0000 */
[----:B------:R-:W1:Y:S01]  /*7670*/  MUFU.SQRT R31, R23 ;  /* 0x00000017001f7308 */ /* 0x000e620000002000 */
[----:B0-----:R-:W-:-:S05]  /*7680*/  FADD R19, R74, R19 ;  /* 0x000000134a137221 */ /* 0x001fca0000000000 */
[----:B------:R-:W0:Y:S01]  /*7690*/  SHFL.BFLY PT, R76, R19, 0x2, 0x1f ;  /* 0x0c401f00134c7f89 */ /* 0x000e2200000e0000 */
[C---:B-1----:R-:W-:Y:S02]  /*76a0*/  FSETP.GT.AND P1, PT, |R31|.reuse, 8.50705917302346158658e+37, PT ;  /* 0x7e8000001f00780b */ /* 0x042fe40003f24200 */
[----:B------:R-:W-:-:S11]  /*76b0*/  FSETP.GEU.AND P0, PT, |R31|, 1.175494350822287508e-38, PT ;  /* 0x008000001f00780b */ /* 0x000fd60003f0e200 */
[----:B------:R-:W-:Y:S01]  /*76c0*/  @P1 FMUL R31, R31, 0.25 ;  /* 0x3e8000001f1f1820 */ /* 0x000fe20000400000 */
[----:B0-----:R-:W-:-:S05]  /*76d0*/  FADD R76, R19, R76 ;  /* 0x0000004c134c7221 */ /* 0x001fca0000000000 */
[----:B------:R-:W0:Y:S01]  /*76e0*/  SHFL.BFLY PT, R23, R76, 0x1, 0x1f ;  /* 0x0c201f004c177f89 */ /* 0x000e2200000e0000 */
[----:B------:R-:W-:-:S04]  /*76f0*/  @!P0 FMUL R31, R31, 16777216 ;  /* 0x4b8000001f1f8820 */ /* 0x000fc80000400000 */
[----:B------:R-:W1:Y:S01]  /*7700*/  MUFU.RCP R19, R31 ;  /* 0x0000001f00137308 */ /* 0x000e620000001000 */
[----:B------:R-:W-:-:S05]  /*7710*/  FSEL R78, R10, 1, P1 ;  /* 0x3f8000000a4e7808 */ /* 0x000fca0000800000 */
[----:B------:R-:W-:Y:S01]  /*7720*/  @!P0 FMUL R78, R78, 16777216 ;  /* 0x4b8000004e4e8820 */ /* 0x000fe20000400000 */
[----:B0-----:R-:W-:-:S03]  /*7730*/  FADD R23, R76, R23 ;  /* 0x000000174c177221 */ /* 0x001fc60000000000 */
[----:B-1----:R-:W-:Y:S01]  /*7740*/  FMUL R19, R19, R78 ;  /* 0x0000004e13137220 */ /* 0x002fe20000400000 */
[----:B------:R-:W-:-:S03]  /*7750*/  FADD R23, R23, UR4 ;  /* 0x0000000417177e21 */ /* 0x000fc60008000000 */
[-C--:B------:R-:W-:Y:S01]  /*7760*/  FMUL R128, R128, R19.reuse ;  /* 0x0000001380807220 */ /* 0x080fe20000400000 */
[-C--:B------:R-:W-:Y:S01]  /*7770*/  FMUL R21, R34, R19.reuse ;  /* 0x0000001322157220 */ /* 0x080fe20000400000 */
[-C--:B------:R-:W-:Y:S01]  /*7780*/  FMUL R58, R58, R19.reuse ;  /* 0x000000133a3a7220 */ /* 0x080fe20000400000 */
[----:B------:R0:W1:Y:S01]  /*7790*/  MUFU.SQRT R35, R23 ;  /* 0x0000001700237308 */ /* 0x0000620000002000 */
[-C--:B------:R-:W-:Y:S01]  /*77a0*/  FMUL R25, R20, R19.reuse ;  /* 0x0000001314197220 */ /* 0x080fe20000400000 */
[----:B------:R-:W-:Y:S01]  /*77b0*/  ULDC.64 UR4, c[0x0][0x218] ;  /* 0x0000860000047ab9 */ /* 0x000fe20000000a00 */
[----:B------:R-:W-:Y:S01]  /*77c0*/  F2FP.BF16.F32.PACK_AB R20, R21, R128 ;  /* 0x000000801514723e */ /* 0x000fe200000010ff */
[----:B0-----:R-:W-:-:S05]  /*77d0*/  FMUL R23, R60, R19 ;  /* 0x000000133c177220 */ /* 0x001fca0000400000 */
[----:B------:R-:W-:Y:S02]  /*77e0*/  F2FP.BF16.F32.PACK_AB R21, R23, R58 ;  /* 0x0000003a1715723e */ /* 0x000fe400000010ff */
[----:B------:R-:W-:Y:S01]  /*77f0*/  IADD3 R58, P0, R16, UR4, RZ ;  /* 0x00000004103a7c10 */ /* 0x000fe2000ff1e0ff */
[-C--:B------:R-:W-:Y:S01]  /*7800*/  FMUL R130, R130, R19.reuse ;  /* 0x0000001382827220 */ /* 0x080fe20000400000 */
[-C--:B------:R-:W-:Y:S01]  /*7810*/  FMUL R34, R22, R19.reuse ;  /* 0x0000001316227220 */ /* 0x080fe20000400000 */
[----:B------:R-:W-:Y:S01]  /*7820*/  FMUL R39, R30, R19 ;  /* 0x000000131e277220 */ /* 0x000fe20000400000 */
[----:B------:R-:W-:Y:S01]  /*7830*/  IADD3.X R59, R18, UR5, RZ, P0, !PT ;  /* 0x00000005123b7c10 */ /* 0x000fe200087fe4ff */
[----:B------:R-:W-:Y:S01]  /*7840*/  ULDC UR4, c[0x0][0x228] ;  /* 0x00008a0000047ab9 */ /* 0x000fe20000000800 */
[----:B------:R-:W-:-:S04]  /*7850*/  PRMT R18, R40, 0x7632, R18 ;  /* 0x0000763228127816 */ /* 0x000fc80000000012 */
[----:B------:R-:W-:Y:S01]  /*7860*/  SHF.L.U32 R18, R18, 0x10, RZ ;  /* 0x0000001012127819 */ /* 0x000fe200000006ff */
[----:B------:R-:W-:Y:S01]  /*7870*/  IMAD.U32 R40, R40, 0x10000, RZ ;  /* 0x0001000028287824 */ /* 0x000fe200078e00ff */
[----:B------:R-:W-:-:S03]  /*7880*/  F2FP.BF16.F32.PACK_AB R22, R25, R130 ;  /* 0x000000821916723e */ /* 0x000fc600000010ff */
[----:B------:R-:W-:Y:S01]  /*7890*/  FMUL R31, R18, R18 ;  /* 0x00000012121f7220 */ /* 0x000fe20000400000 */
[C---:B------:R-:W-:Y:S02]  /*78a0*/  PRMT R25, R41.reuse, 0x7632, R25 ;  /* 0x0000763229197816 */ /* 0x040fe40000000019 */
[----:B------:R-:W-:Y:S01]  /*78b0*/  SHF.L.U32 R41, R41, 0x10, RZ ;  /* 0x0000001029297819 */ /* 0x000fe200000006ff */
[----:B------:R-:W-:Y:S01]  /*78c0*/  FFMA R16, R40, R40, R31 ;  /* 0x0000002828107223 */ /* 0x000fe2000000001f */
[----:B------:R-:W-:Y:S01]  /*78d0*/  F2FP.BF16.F32.PACK_AB R23, R39, R34 ;  /* 0x000000222717723e */ /* 0x000fe200000010ff */
[----:B------:R-:W-:Y:S02]  /*78e0*/  IMAD.U32 R25, R25, 0x10000, RZ ;  /* 0x0001000019197824 */ /* 0x000fe400078e00ff */
[----:B------:R-:W-:Y:S02]  /*78f0*/  FFMA R16, R41, R41, R16 ;  /* 0x0000002929107223 */ /* 0x000fe40000000010 */
[----:B------:R0:W-:Y:S02]  /*7900*/  @P3 STG.E.128 desc[UR6][R26.64], R20 ;  /* 0x000000141a003986 */ /* 0x0001e4000c101d06 */
[C---:B0-----:R-:W-:Y:S01]  /*7910*/  PRMT R26, R42.reuse, 0x7632, R26 ;  /* 0x000076322a1a7816 */ /* 0x041fe2000000001a */
[----:B------:R-:W-:Y:S01]  /*7920*/  FFMA R21, R25, R25, R16 ;  /* 0x0000001919157223 */ /* 0x000fe20000000010 */
[----:B------:R-:W-:-:S03]  /*7930*/  SHF.L.U32 R42, R42, 0x10, RZ ;  /* 0x000000102a2a7819 */ /* 0x000fc600000006ff */
        /* <DEDUP_REMOVED lines=10> */
[----:B------:R-:W0:Y:S01]  /*79e0*/  SHFL.BFLY PT, R20, R21, 0x4, 0x1f ;  /* 0x0c801f0015147f89 */ /* 0x000e2200000e0000 */
[----:B-1----:R-:W-:Y:S01]  /*79f0*/  FSETP.GT.AND P1, PT, |R35|, 8.50705917302346158658e+37, PT ;  /* 0x7e8000002300780b */ /* 0x002fe20003f24200 */
[----:B0-----:R-:W-:-:S05]  /*7a00*/  FADD R20, R21, R20 ;  /* 0x0000001415147221 */ /* 0x001fca0000000000 */
[----:B------:R-:W0:Y:S01]  /*7a10*/  SHFL.BFLY PT, R23, R20, 0x2, 0x1f ;  /* 0x0c401f0014177f89 */ /* 0x000e2200000e0000 */
[----:B------:R-:W-:-:S06]  /*7a20*/  FSETP.GEU.AND P4, PT, |R35|, 1.175494350822287508e-38, PT ;  /* 0x008000002300780b */ /* 0x000fcc0003f8e200 */
[----:B------:R-:W-:-:S07]  /*7a30*/  @P1 FMUL R35, R35, 0.25 ;  /* 0x3e80000023231820 */ /* 0x000fce0000400000 */
[----:B------:R-:W-:Y:S01]  /*7a40*/  @!P4 FMUL R35, R35, 16777216 ;  /* 0x4b8000002323c820 */ /* 0x000fe20000400000 */
[----:B0-----:R-:W-:-:S05]  /*7a50*/  FADD R23, R20, R23 ;  /* 0x0000001714177221 */ /* 0x001fca0000000000 */
[----:B------:R-:W0:Y:S01]  /*7a60*/  SHFL.BFLY PT, R22, R23, 0x1, 0x1f ;  /* 0x0c201f0017167f89 */ /* 0x000e2200000e0000 */
[----:B------:R-:W1:Y:S01]  /*7a70*/  MUFU.RCP R31, R35 ;  /* 0x00000023001f7308 */ /* 0x000e620000001000 */
[----:B------:R-:W-:-:S05]  /*7a80*/  FSEL R74, R10, 1, P1 ;  /* 0x3f8000000a4a7808 */ /* 0x000fca0000800000 */
[----:B------:R-:W-:Y:S01]  /*7a90*/  @!P4 FMUL R74, R74, 16777216 ;  /* 0x4b8000004a4ac820 */ /* 0x000fe20000400000 */
[----:B------:R-:W-:-:S03]  /*7aa0*/  PRMT R34, R136, 0x7632, R34 ;  /* 0x0000763288227816 */ /* 0x000fc60000000022 */
[----:B-1----:R-:W-:Y:S01]  /*7ab0*/  FMUL R31, R31, R74 ;  /* 0x0000004a1f1f7220 */ /* 0x002fe20000400000 */
[----:B0-----:R-:W-:-:S03]  /*7ac0*/  FADD R22, R23, R22 ;  /* 0x0000001617167221 */ /* 0x001fc60000000000 */
[-C--:B------:R-:W-:Y:S01]  /*7ad0*/  FMUL R132, R132, R31.reuse ;  /* 0x0000001f84847220 */ /* 0x080fe20000400000 */
[-C--:B------:R-:W-:Y:S01]  /*7ae0*/  FMUL R21, R62, R31.reuse ;  /* 0x0000001f3e157220 */ /* 0x080fe20000400000 */
[-C--:B------:R-:W-:Y:S01]  /*7af0*/  FMUL R134, R134, R31.reuse ;  /* 0x0000001f86867220 */ /* 0x080fe20000400000 */
[----:B------:R-:W-:Y:S01]  /*7b00*/  FADD R22, R22, UR4 ;  /* 0x0000000416167e21 */ /* 0x000fe20008000000 */
[-C--:B------:R-:W-:Y:S01]  /*7b10*/  FMUL R23, R68, R31.reuse ;  /* 0x0000001f44177220 */ /* 0x080fe20000400000 */
[-C--:B------:R-:W-:Y:S01]  /*7b20*/  FMUL R64, R64, R31.reuse ;  /* 0x0000001f40407220 */ /* 0x080fe20000400000 */
[-C--:B------:R-:W-:Y:S01]  /*7b30*/  FMUL R39, R66, R31.reuse ;  /* 0x0000001f42277220 */ /* 0x080fe20000400000 */
[-C--:B------:R-:W-:Y:S01]  /*7b40*/  FMUL R70, R70, R31.reuse ;  /* 0x0000001f46467220 */ /* 0x080fe20000400000 */
[----:B------:R-:W-:Y:S01]  /*7b50*/  FMUL R35, R72, R31 ;  /* 0x0000001f48237220 */ /* 0x000fe20000400000 */
[----:B------:R0:W1:Y:S01]  /*7b60*/  MUFU.SQRT R30, R22 ;  /* 0x00000016001e7308 */ /* 0x0000620000002000 */
[----:B------:R-:W-:Y:S01]  /*7b70*/  F2FP.BF16.F32.PACK_AB R20, R21, R132 ;  /* 0x000000841514723e */ /* 0x000fe200000010ff */
[----:B------:R-:W-:Y:S01]  /*7b80*/  IMAD.U32 R136, R136, 0x10000, RZ ;  /* 0x0001000088887824 */ /* 0x000fe200078e00ff */
[----:B------:R-:W-:Y:S01]  /*7b90*/  SHF.L.U32 R34, R34, 0x10, RZ ;  /* 0x0000001022227819 */ /* 0x000fe200000006ff */
[----:B------:R-:W-:Y:S01]  /*7ba0*/  ULDC.64 UR4, c[0x0][0x218] ;  /* 0x0000860000047ab9 */ /* 0x000fe20000000a00 */
[----:B------:R-:W-:-:S02]  /*7bb0*/  F2FP.BF16.F32.PACK_AB R21, R39, R64 ;  /* 0x000000402715723e */ /* 0x000fc400000010ff */
[----:B0-----:R-:W-:Y:S02]  /*7bc0*/  F2FP.BF16.F32.PACK_AB R22, R23, R134 ;  /* 0x000000861716723e */ /* 0x001fe400000010ff */
[----:B------:R-:W-:Y:S01]  /*7bd0*/  F2FP.BF16.F32.PACK_AB R23, R35, R70 ;  /* 0x000000462317723e */ /* 0x000fe200000010ff */
[----:B------:R-:W-:-:S04]  /*7be0*/  FMUL R35, R34, R34 ;  /* 0x0000002222237220 */ /* 0x000fc80000400000 */
[----:B------:R0:W-:Y:S02]  /*7bf0*/  @P2 STG.E.128 desc[UR6][R58.64], R20 ;  /* 0x000000143a002986 */ /* 0x0001e4000c101d06 */
[C---:B0-----:R-:W-:Y:S01]  /*7c00*/  PRMT R20, R137.reuse, 0x7632, R20 ;  /* 0x0000763289147816 */ /* 0x041fe20000000014 */
[----:B------:R-:W-:Y:S01]  /*7c10*/  FFMA R22, R136, R136, R35 ;  /* 0x0000008888167223 */ /* 0x000fe20000000023 */
[----:B------:R-:W-:-:S03]  /*7c20*/  SHF.L.U32 R137, R137, 0x10, RZ ;  /* 0x0000001089897819 */ /* 0x000fc600000006ff */
[----:B------:R-:W-:Y:S02]  /*7c30*/  IMAD.U32 R20, R20, 0x10000, RZ ;  /* 0x0001000014147824 */ /* 0x000fe400078e00ff */
[--C-:B------:R-:W-:Y:S01]  /*7c40*/  FFMA R23, R137, R137, R22.reuse ;  /* 0x0000008989177223 */ /* 0x100fe20000000016 */
[C---:B------:R-:W-:Y:S02]  /*7c50*/  PRMT R21, R138.reuse, 0x7632, R21 ;  /* 0x000076328a157816 */ /* 0x040fe40000000015 */
[----:B------:R-:W-:Y:S01]  /*7c60*/  SHF.L.U32 R138, R138, 0x10, RZ ;  /* 0x000000108a8a7819 */ /* 0x000fe200000006ff */
[----:B------:R-:W-:Y:S02]  /*7c70*/  FFMA R23, R20, R20, R23 ;  /* 0x0000001414177223 */ /* 0x000fe40000000017 */
[----:B------:R-:W-:Y:S02]  /*7c80*/  IMAD.U32 R21, R21, 0x10000, RZ ;  /* 0x0001000015157824 */ /* 0x000fe400078e00ff */
[----:B------:R-:W-:Y:S01]  /*7c90*/  FFMA R58, R138, R138, R23 ;  /* 0x0000008a8a3a7223 */ /* 0x000fe20000000017 */
        /* <DEDUP_REMOVED lines=10> */
[----:B------:R-:W0:Y:S01]  /*7d40*/  SHFL.BFLY PT, R60, R35, 0x2, 0x1f ;  /* 0x0c401f00233c7f89 */ /* 0x000e2200000e0000 */
[----:B------:R-:W-:Y:S01]  /*7d50*/  PRMT R23, R140, 0x7632, R23 ;  /* 0x000076328c177816 */ /* 0x000fe20000000017 */
[----:B0-----:R-:W-:-:S05]  /*7d60*/  FADD R39, R35, R60 ;  /* 0x0000003c23277221 */ /* 0x001fca0000000000 */
[----:B------:R-:W0:Y:S01]  /*7d70*/  SHFL.BFLY PT, R60, R39, 0x1, 0x1f ;  /* 0x0c201f00273c7f89 */ /* 0x000e2200000e0000 */
[----:B------:R-:W-:Y:S01]  /*7d80*/  SHF.L.U32 R23, R23, 0x10, RZ ;  /* 0x0000001017177819 */ /* 0x000fe200000006ff */
[----:B------:R-:W-:Y:S01]  /*7d90*/  IMAD.U32 R140, R140, 0x10000, RZ ;  /* 0x000100008c8c7824 */ /* 0x000fe200078e00ff */
[C---:B------:R-:W-:Y:S02]  /*7da0*/  PRMT R35, R141.reuse, 0x7632, R35 ;  /* 0x000076328d237816 */ /* 0x040fe40000000023 */
[----:B------:R-:W-:Y:S02]  /*7db0*/  SHF.L.U32 R141, R141, 0x10, RZ ;  /* 0x000000108d8d7819 */ /* 0x000fe400000006ff */
[----:B------:R-:W-:Y:S01]  /*7dc0*/  IADD3 R16, P0, R17, UR4, RZ ;  /* 0x0000000411107c10 */ /* 0x000fe2000ff1e0ff */
[----:B------:R-:W-:Y:S01]  /*7dd0*/  ULDC UR4, c[0x0][0x228] ;  /* 0x00008a0000047ab9 */ /* 0x000fe20000000800 */
[----:B------:R-:W-:Y:S02]  /*7de0*/  IMAD.U32 R35, R35, 0x10000, RZ ;  /* 0x0001000023237824 */ /* 0x000fe400078e00ff */
[----:B0-----:R-:W-:Y:S01]  /*7df0*/  FADD R60, R39, R60 ;  /* 0x0000003c273c7221 */ /* 0x001fe20000000000 */
[----:B------:R-:W-:-:S04]  /*7e00*/  FMUL R39, R23, R23 ;  /* 0x0000001717277220 */ /* 0x000fc80000400000 */
[--C-:B------:R-:W-:Y:S01]  /*7e10*/  FFMA R58, R140, R140, R39.reuse ;  /* 0x0000008c8c3a7223 */ /* 0x100fe20000000027 */
[----:B------:R-:W-:Y:S01]  /*7e20*/  FADD R57, R60, UR4 ;  /* 0x000000043c397e21 */ /* 0x000fe20008000000 */
[C---:B------:R-:W-:Y:S01]  /*7e30*/  PRMT R39, R142.reuse, 0x7632, R39 ;  /* 0x000076328e277816 */ /* 0x040fe20000000027 */
[----:B------:R-:W-:Y:S01]  /*7e40*/  ULDC UR4, c[0x0][0x228] ;  /* 0x00008a0000047ab9 */ /* 0x000fe20000000800 */
[----:B------:R-:W-:Y:S01]  /*7e50*/  FFMA R58, R141, R141, R58 ;  /* 0x0000008d8d3a7223 */ /* 0x000fe2000000003a */
[----:B------:R0:W3:Y:S01]  /*7e60*/  MUFU.SQRT R76, R57 ;  /* 0x00000039004c7308 */ /* 0x0000e20000002000 */
[----:B------:R-:W-:Y:S01]  /*7e70*/  SHF.L.U32 R142, R142, 0x10, RZ ;  /* 0x000000108e8e7819 */ /* 0x000fe200000006ff */
[----:B------:R-:W-:Y:S02]  /*7e80*/  IMAD.U32 R39, R39, 0x10000, RZ ;  /* 0x0001000027277824 */ /* 0x000fe400078e00ff */
[----:B0-----:R-:W-:-:S04]  /*7e90*/  FFMA R57, R35, R35, R58 ;  /* 0x0000002323397223 */ /* 0x001fc8000000003a */
[--C-:B------:R-:W-:Y:S01]  /*7ea0*/  FFMA R58, R142, R142, R57.reuse ;  /* 0x0000008e8e3a7223 */ /* 0x100fe20000000039 */
        /* <DEDUP_REMOVED lines=17> */
[----:B------:R-:W-:-:S03]  /*7fc0*/  SHF.L.U32 R145, R145, 0x10, RZ ;  /* 0x0000001091917819 */ /* 0x000fc600000006ff */
[----:B------:R-:W-:Y:S02]  /*7fd0*/  IMAD.U32 R59, R59, 0x10000, RZ ;  /* 0x000100003b3b7824 */ /* 0x000fe400078e00ff */
[----:B0-----:R-:W-:Y:S01]  /*7fe0*/  FADD R64, R61, R64 ;  /* 0x000000403d407221 */ /* 0x001fe20000000000 */
[----:B------:R-:W-:-:S04]  /*7ff0*/  FMUL R61, R58, R58 ;  /* 0x0000003a3a3d7220 */ /* 0x000fc80000400000 */
[--C-:B------:R-:W-:Y:S01]  /*8000*/  FFMA R62, R144, R144, R61.reuse ;  /* 0x00000090903e7223 */ /* 0x100fe2000000003d */
[----:B------:R-:W-:-:S03]  /*8010*/  PRMT R61, R146, 0x7632, R61 ;  /* 0x00007632923d7816 */ /* 0x000fc6000000003d */
[----:B------:R-:W-:Y:S01]  /*8020*/  FFMA R62, R145, R145, R62 ;  /* 0x00000091913e7223 */ /* 0x000fe2000000003e */
[----:B------:R-:W-:Y:S01]  /*8030*/  FADD R64, R64, UR4 ;  /* 0x0000000440407e21 */ /* 0x000fe20008000000 */
[----:B------:R-:W-:Y:S01]  /*8040*/  SHF.L.U32 R146, R146, 0x10, RZ ;  /* 0x0000001092927819 */ /* 0x000fe200000006ff */
[----:B------:R-:W-:Y:S02]  /*8050*/  IMAD.U32 R61, R61, 0x10000, RZ ;  /* 0x000100003d3d7824 */ /* 0x000fe400078e00ff */
[--C-:B------:R-:W-:Y:S01]  /*8060*/  FFMA R63, R59, R59, R62.reuse ;  /* 0x0000003b3b3f7223 */ /* 0x100fe2000000003e */
[----:B------:R0:W4:Y:S01]  /*8070*/  MUFU.SQRT R77, R64 ;  /* 0x00000040004d7308 */ /* 0x0001220000002000 */
[C---:B------:R-:W-:Y:S01]  /*8080*/  PRMT R62, R147.reuse, 0x7632, R62 ;  /* 0x00007632933e7816 */ /* 0x040fe2000000003e */
[----:B------:R-:W-:Y:S01]  /*8090*/  ULDC UR4, c[0x0][0x228] ;  /* 0x00008a0000047ab9 */ /* 0x000fe20000000800 */
[----:B------:R-:W-:Y:S01]  /*80a0*/  SHF.L.U32 R147, R147, 0x10, RZ ;  /* 0x0000001093937819 */ /* 0x000fe200000006ff */
[----:B0-----:R-:W-:-:S04]  /*80b0*/  FFMA R64, R146, R146, R63 ;  /* 0x0000009292407223 */ /* 0x001fc8000000003f */
        /* <DEDUP_REMOVED lines=14> */
[C---:B------:R-:W-:Y:S02]  /*81a0*/  PRMT R63, R149.reuse, 0x7632, R63 ;  /* 0x00007632953f7816 */ /* 0x040fe4000000003f */
[----:B------:R-:W-:Y:S01]  /*81b0*/  SHF.L.U32 R149, R149, 0x10, RZ ;  /* 0x0000001095957819 */ /* 0x000fe200000006ff */
[----:B0-----:R-:W-:-:S04]  /*81c0*/  FADD R67, R66, R67 ;  /* 0x0000004342437221 */ /* 0x001fc80000000000 */
[----:B------:R-:W-:Y:S01]  /*81d0*/  FADD R68, R67, UR4 ;  /* 0x0000000443447e21 */ /* 0x000fe20008000000 */
[----:B------:R-:W-:Y:S01]  /*81e0*/  FMUL R67, R65, R65 ;  /* 0x0000004141437220 */ /* 0x000fe20000400000 */
[----:B------:R-:W-:Y:S01]  /*81f0*/  IMAD.U32 R66, R63, 0x10000, RZ ;  /* 0x000100003f427824 */ /* 0x000fe200078e00ff */
[----:B------:R-:W-:Y:S02]  /*8200*/  ULDC UR4, c[0x0][0x228] ;  /* 0x00008a0000047ab9 */ /* 0x000fe40000000800 */
[----:B------:R-:W-:Y:S01]  /*8210*/  FFMA R64, R148, R148, R67 ;  /* 0x0000009494407223 */ /* 0x000fe20000000043 */
[----:B------:R-:W-:-:S03]  /*8220*/  PRMT R63, R150, 0x7632, R63 ;  /* 0x00007632963f7816 */ /* 0x000fc6000000003f */
[----:B------:R-:W-:Y:S01]  /*8230*/  FFMA R67, R149, R149, R64 ;  /* 0x0000009595437223 */ /* 0x000fe20000000040 */
[----:B------:R-:W-:-:S03]  /*8240*/  SHF.L.U32 R150, R150, 0x10, RZ ;  /* 0x0000001096967819 */ /* 0x000fc600000006ff */
[----:B------:R-:W-:Y:S01]  /*8250*/  FFMA R69, R66, R66, R67 ;  /* 0x0000004242457223 */ /* 0x000fe20000000043 */
[----:B------:R-:W-:Y:S01]  /*8260*/  IMAD.U32 R67, R63, 0x10000, RZ ;  /* 0x000100003f437824 */ /* 0x000fe200078e00ff */
[C---:B------:R-:W-:Y:S02]  /*8270*/  PRMT R63, R151.reuse, 0x7632, R63 ;  /* 0x00007632973f7816 */ /* 0x040fe4000000003f */
[----:B------:R-:W-:Y:S01]  /*8280*/  FFMA R64, R150, R150, R69 ;  /* 0x0000009696407223 */ /* 0x000fe20000000045 */
[----:B------:R-:W-:Y:S01]  /*8290*/  SHF.L.U32 R151, R151, 0x10, RZ ;  /* 0x0000001097977819 */ /* 0x000fe200000006ff */
[----:B------:R0:W5:Y:S02]  /*82a0*/  MUFU.SQRT R78, R68 ;  /* 0x00000044004e7308 */ /* 0x0001640000002000 */
[----:B------:R-:W-:Y:S01]  /*82b0*/  FFMA R64, R67, R67, R64 ;  /* 0x0000004343407223 */ /* 0x000fe20000000040 */
[----:B0-----:R-:W-:-:S03]  /*82c0*/  IMAD.U32 R68, R63, 0x10000, RZ ;  /* 0x000100003f447824 */ /* 0x001fc600078e00ff */
        /* <DEDUP_REMOVED lines=9> */
[----:B--2---:R-:W-:-:S04]  /*8360*/  PRMT R63, R152, 0x7632, R63 ;  /* 0x00007632983f7816 */ /* 0x004fc8000000003f */
        /* <DEDUP_REMOVED lines=8> */
[----:B------:R-:W0:Y:S01]  /*83f0*/  S2R R88, SR_TID.X ;  /* 0x0000000000587919 */ /* 0x000e220000002100 */
[----:B------:R-:W-:Y:S01]  /*8400*/  ULDC UR4, c[0x0][0x228] ;  /* 0x00008a0000047ab9 */ /* 0x000fe20000000800 */
        /* <DEDUP_REMOVED lines=9> */
[----:B------:R2:W0:Y:S02]  /*84a0*/  MUFU.SQRT R79, R72 ;  /* 0x00000048004f7308 */ /* 0x0004240000002000 */
[----:B------:R-:W-:Y:S01]  /*84b0*/  FFMA R64, R71, R71, R64 ;  /* 0x0000004747407223 */ /* 0x000fe20000000040 */
[----:B--2---:R-:W-:-:S03]  /*84c0*/  IMAD.U32 R72, R63, 0x10000, RZ ;  /* 0x000100003f487824 */ /* 0x004fc600078e00ff */
[----:B------:R-:W-:-:S04]  /*84d0*/  FFMA R63, R155, R155, R64 ;  /* 0x0000009b9b3f7223 */ /* 0x000fc80000000040 */
[----:B------:R-:W-:-:S05]  /*84e0*/  FFMA R63, R72, R72, R63 ;  /* 0x00000048483f7223 */ /* 0x000fca000000003f */
[----:B------:R-:W2:Y:S02]  /*84f0*/  SHFL.BFLY PT, R64, R63, 0x8, 0x1f ;  /* 0x0d001f003f407f89 */ /* 0x000ea400000e0000 */
[----:B--2---:R-:W-:-:S05]  /*8500*/  FADD R64, R63, R64 ;  /* 0x000000403f407221 */ /* 0x004fca0000000000 */
[----:B------:R-:W2:Y:S02]  /*8510*/  SHFL.BFLY PT, R73, R64, 0x4, 0x1f ;  /* 0x0c801f0040497f89 */ /* 0x000ea400000e0000 */
[----:B--2---:R-:W-:-:S05]  /*8520*/  FADD R73, R64, R73 ;  /* 0x0000004940497221 */ /* 0x004fca0000000000 */
[----:B------:R-:W2:Y:S02]  /*8530*/  SHFL.BFLY PT, R74, R73, 0x2, 0x1f ;  /* 0x0c401f00494a7f89 */ /* 0x000ea400000e0000 */
[----:B--2---:R-:W-:-:S05]  /*8540*/  FADD R74, R73, R74 ;  /* 0x0000004a494a7221 */ /* 0x004fca0000000000 */
[----:B------:R-:W2:Y:S01]  /*8550*/  SHFL.BFLY PT, R75, R74, 0x1, 0x1f ;  /* 0x0c201f004a4b7f89 */ /* 0x000ea200000e0000 */
[----:B-1----:R-:W-:Y:S02]  /*8560*/  FSETP.GT.AND P1, PT, |R30|, 8.50705917302346158658e+37, PT ;  /* 0x7e8000001e00780b */ /* 0x002fe40003f24200 */
[----:B---3--:R-:W-:Y:S02]  /*8570*/  FSETP.GT.AND P2, PT, |R76|, 8.50705917302346158658e+37, PT ;  /* 0x7e8000004c00780b */ /* 0x008fe40003f44200 */
[----:B----4-:R-:W-:Y:S02]  /*8580*/  FSETP.GT.AND P3, PT, |R77|, 8.50705917302346158658e+37, PT ;  /* 0x7e8000004d00780b */ /* 0x010fe40003f64200 */
[----:B-----5:R-:W-:Y:S02]  /*8590*/  FSETP.GT.AND P4, PT, |R78|, 8.50705917302346158658e+37, PT ;  /* 0x7e8000004e00780b */ /* 0x020fe40003f84200 */
[----:B------:R-:W-:Y:S01]  /*85a0*/  IADD3.X R17, R14, UR5, RZ, P0, !PT ;  /* 0x000000050e117c10 */ /* 0x000fe200087fe4ff */
[----:B------:R-:W1:Y:S01]  /*85b0*/  S2UR UR5, SR_CgaCtaId ;  /* 0x00000000000579c3 */ /* 0x000e620000008800 */
[----:B0-----:R-:W-:Y:S01]  /*85c0*/  FSETP.GT.AND P5, PT, |R79|, 8.50705917302346158658e+37, PT ;  /* 0x7e8000004f00780b */ /* 0x001fe20003fa4200 */
[----:B--2---:R-:W-:-:S04]  /*85d0*/  FADD R75, R74, R75 ;  /* 0x0000004b4a4b7221 */ /* 0x004fc80000000000 */
[----:B------:R-:W-:-:S04]  /*85e0*/  FADD R75, R75, UR4 ;  /* 0x000000044b4b7e21 */ /* 0x000fc80008000000 */
[----:B------:R-:W0:Y:S01]  /*85f0*/  MUFU.SQRT R80, R75 ;  /* 0x0000004b00507308 */ /* 0x000e220000002000 */
[C---:B------:R-:W-:Y:S01]  /*8600*/  FSETP.GEU.AND P0, PT, |R30|.reuse, 1.175494350822287508e-38, PT ;  /* 0x008000001e00780b */ /* 0x040fe20003f0e200 */
[----:B------:R-:W-:Y:S01]  /*8610*/  @P1 FMUL R30, R30, 0.25 ;  /* 0x3e8000001e1e1820 */ /* 0x000fe20000400000 */
[----:B------:R-:W-:Y:S02]  /*8620*/  FSEL R14, R10, 1, P1 ;  /* 0x3f8000000a0e7808 */ /* 0x000fe40000800000 */
[C---:B------:R-:W-:Y:S01]  /*8630*/  FSETP.GEU.AND P1, PT, |R76|.reuse, 1.175494350822287508e-38, PT ;  /* 0x008000004c00780b */ /* 0x040fe20003f2e200 */
[----:B------:R-:W-:Y:S01]  /*8640*/  @P2 FMUL R76, R76, 0.25 ;  /* 0x3e8000004c4c2820 */ /* 0x000fe20000400000 */
[C---:B------:R-:W-:Y:S02]  /*8650*/  FSEL R60, R10.reuse, 1, P2 ;  /* 0x3f8000000a3c7808 */ /* 0x040fe40001000000 */
[C---:B------:R-:W-:Y:S01]  /*8660*/  FSETP.GEU.AND P2, PT, |R77|.reuse, 1.175494350822287508e-38, PT ;  /* 0x008000004d00780b */ /* 0x040fe20003f4e200 */
[----:B------:R-:W-:Y:S01]  /*8670*/  @P3 FMUL R77, R77, 0.25 ;  /* 0x3e8000004d4d3820 */ /* 0x000fe20000400000 */
[----:B------:R-:W-:-:S02]  /*8680*/  FSEL R82, R10, 1, P3 ;  /* 0x3f8000000a527808 */ /* 0x000fc40001800000 */
[C---:B------:R-:W-:Y:S01]  /*8690*/  FSETP.GEU.AND P3, PT, |R78|.reuse, 1.175494350822287508e-38, PT ;  /* 0x008000004e00780b */ /* 0x040fe20003f6e200 */
[----:B------:R-:W-:Y:S01]  /*86a0*/  @P4 FMUL R78, R78, 0.25 ;  /* 0x3e8000004e4e4820 */ /* 0x000fe20000400000 */
[C---:B------:R-:W-:Y:S02]  /*86b0*/  FSEL R81, R10.reuse, 1, P4 ;  /* 0x3f8000000a517808 */ /* 0x040fe40002000000 */
[C---:B------:R-:W-:Y:S01]  /*86c0*/  FSETP.GEU.AND P4, PT, |R79|.reuse, 1.175494350822287508e-38, PT ;  /* 0x008000004f00780b */ /* 0x040fe20003f8e200 */
[----:B------:R-:W-:Y:S01]  /*86d0*/  @P5 FMUL R79, R79, 0.25 ;  /* 0x3e8000004f4f5820 */ /* 0x000fe20000400000 */
[----:B------:R-:W-:Y:S02]  /*86e0*/  FSEL R84, R10, 1, P5 ;  /* 0x3f8000000a547808 */ /* 0x000fe40002800000 */
[----:B0-----:R-:W-:-:S04]  /*86f0*/  FSETP.GT.AND P5, PT, |R80|, 8.50705917302346158658e+37, PT ;  /* 0x7e8000005000780b */ /* 0x001fc80003fa4200 */
[----:B------:R-:W-:Y:S02]  /*8700*/  FSEL R83, R10, 1, P5 ;  /* 0x3f8000000a537808 */ /* 0x000fe40002800000 */
[----:B------:R-:W-:Y:S01]  /*8710*/  SHF.R.U32.HI R10, RZ, 0x4, R88 ;  /* 0x00000004ff0a7819 */ /* 0x000fe20000011658 */
[----:B------:R-:W-:Y:S02]  /*8720*/  UMOV UR4, 0x400 ;  /* 0x0000040000047882 */ /* 0x000fe40000000000 */
[----:B-1----:R-:W-:Y:S01]  /*8730*/  ULEA UR4, UR5, UR4, 0x18 ;  /* 0x0000000405047291 */ /* 0x002fe2000f8ec03f */
[----:B------:R-:W-:-:S04]  /*8740*/  SGXT.U32 R10, R10, 0x2 ;  /* 0x000000020a0a781a */ /* 0x000fc80000000000 */
[C---:B------:R-:W-:Y:S02]  /*8750*/  LOP3.LUT R75, R10.reuse, 0x10, RZ, 0xfc, !PT ;  /* 0x000000100a4b7812 */ /* 0x040fe400078efcff */
[C---:B------:R-:W-:Y:S02]  /*8760*/  LOP3.LUT R74, R10.reuse, 0x14, RZ, 0xfc, !PT ;  /* 0x000000140a4a7812 */ /* 0x040fe400078efcff */
[C---:B------:R-:W-:Y:S02]  /*8770*/  LOP3.LUT R85, R10.reuse, 0x18, RZ, 0xfc, !PT ;  /* 0x000000180a557812 */ /* 0x040fe400078efcff */
[C---:B------:R-:W-:Y:S02]  /*8780*/  LEA R73, R10.reuse, UR4, 0x2 ;  /* 0x000000040a497c11 */ /* 0x040fe4000f8e10ff */
[----:B------:R-:W-:Y:S02]  /*8790*/  LOP3.LUT R86, R10, 0x1c, RZ, 0xfc, !PT ;  /* 0x0000001c0a567812 */ /* 0x000fe400078efcff */
[----:B------:R-:W-:-:S02]  /*87a0*/  LEA R75, R75, UR4, 0x2 ;  /* 0x000000044b4b7c11 */ /* 0x000fc4000f8e10ff */
[C---:B------:R-:W-:Y:S02]  /*87b0*/  LOP3.LUT R10, R15.reuse, 0x20, RZ, 0xfc, !PT ;  /* 0x000000200f0a7812 */ /* 0x040fe400078efcff */
[----:B------:R-:W-:Y:S02]  /*87c0*/  LEA R74, R74, UR4, 0x2 ;  /* 0x000000044a4a7c11 */ /* 0x000fe4000f8e10ff */
[C---:B------:R-:W-:Y:S02]  /*87d0*/  LOP3.LUT R63, R15.reuse, 0x24, RZ, 0xfc, !PT ;  /* 0x000000240f3f7812 */ /* 0x040fe400078efcff */
[----:B------:R-:W-:Y:S02]  /*87e0*/  LOP3.LUT R64, R15, 0x28, RZ, 0xfc, !PT ;  /* 0x000000280f407812 */ /* 0x000fe400078efcff */
[----:B------:R-:W-:Y:S01]  /*87f0*/  LEA R85, R85, UR4, 0x2 ;  /* 0x0000000455557c11 */ /* 0x000fe2000f8e10ff */
[----:B------:R-:W-:Y:S01]  /*8800*/  STS [R73], R163 ;  /* 0x000000a349007388 */ /* 0x000fe20000000800 */
[----:B------:R-:W-:-:S02]  /*8810*/  LEA R86, R86, UR4, 0x2 ;  /* 0x0000000456567c11 */ /* 0x000fc4000f8e10ff */
[----:B------:R-:W-:Y:S01]  /*8820*/  LEA R87, R10, UR4, 0x2 ;  /* 0x000000040a577c11 */ /* 0x000fe2000f8e10ff */
[----:B------:R-:W-:Y:S01]  /*8830*/  STS [R73+0x10], R156 ;  /* 0x0000109c49007388 */ /* 0x000fe20000000800 */
[----:B------:R-:W-:-:S03]  /*8840*/  LEA R63, R63, UR4, 0x2 ;  /* 0x000000043f3f7c11 */ /* 0x000fc6000f8e10ff */
[----:B------:R0:W-:Y:S01]  /*8850*/  STS [R73+0x20], R46 ;  /* 0x0000202e49007388 */ /* 0x0001e20000000800 */
[----:B------:R-:W-:-:S03]  /*8860*/  LEA R64, R64, UR4, 0x2 ;  /* 0x0000000440407c11 */ /* 0x000fc6000f8e10ff */
[----:B------:R1:W-:Y:S01]  /*8870*/  STS [R73+0x30], R47 ;  /* 0x0000302f49007388 */ /* 0x0003e20000000800 */
[----:B------:R-:W-:-:S03]  /*8880*/  LOP3.LUT R10, R15, 0x2c, RZ, 0xfc, !PT ;  /* 0x0000002c0f0a7812 */ /* 0x000fc600078efcff */
[----:B------:R2:W-:Y:S01]  /*8890*/  STS [R75], R48 ;  /* 0x000000304b007388 */ /* 0x0005e20000000800 */
[----:B0-----:R-:W-:-:S03]  /*88a0*/  LOP3.LUT R46, R15, 0x30, RZ, 0xfc, !PT ;  /* 0x000000300f2e7812 */ /* 0x001fc600078efcff */
[----:B------:R0:W-:Y:S04]  /*88b0*/  STS [R74], R49 ;  /* 0x000000314a007388 */ /* 0x0001e80000000800 */
[----:B------:R3:W-:Y:S01]  /*88c0*/  STS [R85], R50 ;  /* 0x0000003255007388 */ /* 0x0007e20000000800 */
[----:B-1----:R-:W-:-:S03]  /*88d0*/  LOP3.LUT R47, R15, 0x34, RZ, 0xfc, !PT ;  /* 0x000000340f2f7812 */ /* 0x002fc600078efcff */
[----:B------:R1:W-:Y:S01]  /*88e0*/  STS [R86], R51 ;  /* 0x0000003356007388 */ /* 0x0003e20000000800 */
[----:B--2---:R-:W-:Y:S02]  /*88f0*/  LOP3.LUT R48, R15, 0x38, RZ, 0xfc, !PT ;  /* 0x000000380f307812 */ /* 0x004fe400078efcff */
[----:B0-----:R-:W-:Y:S01]  /*8900*/  LEA R74, R10, UR4, 0x2 ;  /* 0x000000040a4a7c11 */ /* 0x001fe2000f8e10ff */
[----:B------:R-:W-:Y:S01]  /*8910*/  STS [R87], R52 ;  /* 0x0000003457007388 */ /* 0x000fe20000000800 */
[----:B------:R-:W-:-:S03]  /*8920*/  LEA R49, R46, UR4, 0x2 ;  /* 0x000000042e317c11 */ /* 0x000fc6000f8e10ff */
[----:B------:R-:W-:Y:S01]  /*8930*/  STS [R63], R44 ;  /* 0x0000002c3f007388 */ /* 0x000fe20000000800 */
[----:B------:R-:W-:Y:S01]  /*8940*/  LEA.HI R73, R88, 0x3c, RZ, 0x1c ;  /* 0x0000003c58497811 */ /* 0x000fe200078fe0ff */
[----:B------:R-:W-:Y:S02]  /*8950*/  @!P2 FMUL R77, R77, 16777216 ;  /* 0x4b8000004d4da820 */ /* 0x000fe40000400000 */
[----:B------:R0:W-:Y:S01]  /*8960*/  STS [R64], R45 ;  /* 0x0000002d40007388 */ /* 0x0001e20000000800 */
[----:B------:R-:W-:Y:S01]  /*8970*/  @!P1 FMUL R76, R76, 16777216 ;  /* 0x4b8000004c4c9820 */ /* 0x000fe20000400000 */
[----:B------:R-:W-:Y:S01]  /*8980*/  @!P3 FMUL R78, R78, 16777216 ;  /* 0x4b8000004e4eb820 */ /* 0x000fe20000400000 */
[----:B---3--:R-:W-:Y:S01]  /*8990*/  LEA R50, R47, UR4, 0x2 ;  /* 0x000000042f327c11 */ /* 0x008fe2000f8e10ff */
[----:B------:R-:W-:Y:S01]  /*89a0*/  STS [R74], R53 ;  /* 0x000000354a007388 */ /* 0x000fe20000000800 */
[----:B-1----:R-:W-:Y:S02]  /*89b0*/  LEA R51, R48, UR4, 0x2 ;  /* 0x0000000430337c11 */ /* 0x002fe4000f8e10ff */
[----:B0-----:R-:W-:Y:S01]  /*89c0*/  LOP3.LUT R45, R15, 0x48, RZ, 0xfc, !PT ;  /* 0x000000480f2d7812 */ /* 0x001fe200078efcff */
[----:B------:R0:W-:Y:S01]  /*89d0*/  STS [R49], R54 ;  /* 0x0000003631007388 */ /* 0x0001e20000000800 */
[----:B------:R-:W-:-:S02]  /*89e0*/  LEA R63, R73, UR4, 0x2 ;  /* 0x00000004493f7c11 */ /* 0x000fc4000f8e10ff */
[C---:B------:R-:W-:Y:S02]  /*89f0*/  LOP3.LUT R10, R15.reuse, 0x40, RZ, 0xfc, !PT ;  /* 0x000000400f0a7812 */ /* 0x040fe400078efcff */
[C---:B------:R-:W-:Y:S01]  /*8a00*/  LOP3.LUT R44, R15.reuse, 0x44, RZ, 0xfc, !PT ;  /* 0x000000440f2c7812 */ /* 0x040fe200078efcff */
[----:B------:R-:W-:Y:S01]  /*8a10*/  STS [R50], R55 ;  /* 0x0000003732007388 */ /* 0x000fe20000000800 */
[----:B------:R-:W-:Y:S01]  /*8a20*/  LOP3.LUT R46, R15, 0x4c, RZ, 0xfc, !PT ;  /* 0x0000004c0f2e7812 */ /* 0x000fe200078efcff */
[----:B------:R-:W-:Y:S01]  /*8a30*/  MUFU.RCP R77, R77 ;  /* 0x0000004d004d7308 */ /* 0x000fe20000001000 */
[----:B0-----:R-:W-:Y:S01]  /*8a40*/  LEA R49, R45, UR4, 0x2 ;  /* 0x000000042d317c11 */ /* 0x001fe2000f8e10ff */
[----:B------:R-:W-:Y:S01]  /*8a50*/  STS [R51], R56 ;  /* 0x0000003833007388 */ /* 0x000fe20000000800 */
[----:B------:R-:W-:Y:S02]  /*8a60*/  LOP3.LUT R47, R15, 0x50, RZ, 0xfc, !PT ;  /* 0x000000500f2f7812 */ /* 0x000fe400078efcff */
[----:B------:R-:W-:-:S03]  /*8a70*/  LEA R48, R10, UR4, 0x2 ;  /* 0x000000040a307c11 */ /* 0x000fc6000f8e10ff */
[----:B------:R-:W0:Y:S01]  /*8a80*/  MUFU.RCP R45, R76 ;  /* 0x0000004c002d7308 */ /* 0x000e220000001000 */
[----:B------:R1:W-:Y:S01]  /*8a90*/  STS [R63], R36 ;  /* 0x000000243f007388 */ /* 0x0003e20000000800 */
[----:B------:R-:W-:Y:S02]  /*8aa0*/  LEA R53, R44, UR4, 0x2 ;  /* 0x000000042c357c11 */ /* 0x000fe4000f8e10ff */
[----:B------:R-:W-:-:S04]  /*8ab0*/  LOP3.LUT R10, R15, 0x54, RZ, 0xfc, !PT ;  /* 0x000000540f0a7812 */ /* 0x000fc800078efcff */
[----:B------:R-:W2:Y:S01]  /*8ac0*/  MUFU.RCP R78, R78 ;  /* 0x0000004e004e7308 */ /* 0x000ea20000001000 */
[----:B------:R-:W-:Y:S02]  /*8ad0*/  FSETP.GEU.AND P6, PT, |R80|, 1.175494350822287508e-38, PT ;  /* 0x008000005000780b */ /* 0x000fe40003fce200 */
[C---:B-1----:R-:W-:Y:S02]  /*8ae0*/  LOP3.LUT R36, R15.reuse, 0x58, RZ, 0xfc, !PT ;  /* 0x000000580f247812 */ /* 0x042fe400078efcff */
[----:B------:R-:W-:Y:S02]  /*8af0*/  LEA R46, R46, UR4, 0x2 ;  /* 0x000000042e2e7c11 */ /* 0x000fe4000f8e10ff */
[----:B------:R-:W-:Y:S01]  /*8b00*/  LOP3.LUT R44, R15, 0x5c, RZ, 0xfc, !PT ;  /* 0x0000005c0f2c7812 */ /* 0x000fe200078efcff */
[----:B------:R1:W-:Y:S01]  /*8b10*/  STS [R48], R37 ;  /* 0x0000002530007388 */ /* 0x0003e20000000800 */
[----:B------:R-:W-:Y:S02]  /*8b20*/  LEA R47, R47, UR4, 0x2 ;  /* 0x000000042f2f7c11 */ /* 0x000fe4000f8e10ff */
[----:B------:R-:W-:Y:S01]  /*8b30*/  LEA R50, R10, UR4, 0x2 ;  /* 0x000000040a327c11 */ /* 0x000fe2000f8e10ff */
[----:B------:R-:W-:Y:S01]  /*8b40*/  STS [R53], R38 ;  /* 0x0000002635007388 */ /* 0x000fe20000000800 */
[----:B------:R-:W-:Y:S01]  /*8b50*/  LOP3.LUT R10, R15, 0x60, RZ, 0xfc, !PT ;  /* 0x000000600f0a7812 */ /* 0x000fe200078efcff */
[----:B------:R-:W-:Y:S01]  /*8b60*/  @!P4 FMUL R79, R79, 16777216 ;  /* 0x4b8000004f4fc820 */ /* 0x000fe20000400000 */
[----:B------:R-:W-:Y:S01]  /*8b70*/  LEA R51, R36, UR4, 0x2 ;  /* 0x0000000424337c11 */ /* 0x000fe2000f8e10ff */
[----:B------:R3:W-:Y:S01]  /*8b80*/  STS [R49], R32 ;  /* 0x0000002031007388 */ /* 0x0007e20000000800 */
[----:B------:R-:W-:-:S03]  /*8b90*/  LEA R44, R44, UR4, 0x2 ;  /* 0x000000042c2c7c11 */ /* 0x000fc6000f8e10ff */
[----:B------:R-:W-:Y:S01]  /*8ba0*/  STS [R46], R33 ;  /* 0x000000212e007388 */ /* 0x000fe20000000800 */
[----:B-1----:R-:W-:Y:S01]  /*8bb0*/  LOP3.LUT R37, R15, 0x64, RZ, 0xfc, !PT ;  /* 0x000000640f257812 */ /* 0x002fe200078efcff */
[----:B------:R-:W-:Y:S02]  /*8bc0*/  @!P1 FMUL R60, R60, 16777216 ;  /* 0x4b8000003c3c9820 */ /* 0x000fe40000400000 */
[----:B------:R1:W-:Y:S01]  /*8bd0*/  STS [R47], R28 ;  /* 0x0000001c2f007388 */ /* 0x0003e20000000800 */
[----:B---3--:R-:W-:-:S03]  /*8be0*/  LEA R32, R10, UR4, 0x2 ;  /* 0x000000040a207c11 */ /* 0x008fc6000f8e10ff */
[----:B------:R-:W-:Y:S01]  /*8bf0*/  STS [R50], R29 ;  /* 0x0000001d32007388 */ /* 0x000fe20000000800 */
[----:B------:R-:W-:Y:S01]  /*8c00*/  LOP3.LUT R10, R15, 0x68, RZ, 0xfc, !PT ;  /* 0x000000680f0a7812 */ /* 0x000fe200078efcff */
[----:B------:R-:W-:Y:S01]  /*8c10*/  @P5 FMUL R80, R80, 0.25 ;  /* 0x3e80000050505820 */ /* 0x000fe20000400000 */
[----:B------:R-:W-:Y:S01]  /*8c20*/  @!P2 FMUL R82, R82, 16777216 ;  /* 0x4b8000005252a820 */ /* 0x000fe20000400000 */
[----:B------:R-:W-:Y:S01]  /*8c30*/  STS [R51], R24 ;  /* 0x0000001833007388 */ /* 0x000fe20000000800 */
[----:B------:R-:W-:Y:S01]  /*8c40*/  @!P3 FMUL R81, R81, 16777216 ;  /* 0x4b8000005151b820 */ /* 0x000fe20000400000 */
[----:B-1----:R-:W-:Y:S01]  /*8c50*/  LOP3.LUT R28, R15, 0x6c, RZ, 0xfc, !PT ;  /* 0x0000006c0f1c7812 */ /* 0x002fe200078efcff */
[----:B------:R-:W1:Y:S01]  /*8c60*/  MUFU.RCP R79, R79 ;  /* 0x0000004f004f7308 */ /* 0x000e620000001000 */
[----:B------:R3:W-:Y:S01]  /*8c70*/  STS [R44], R5 ;  /* 0x000000052c007388 */ /* 0x0007e20000000800 */
[----:B------:R-:W-:Y:S01]  /*8c80*/  LEA R36, R37, UR4, 0x2 ;  /* 0x0000000425247c11 */ /* 0x000fe2000f8e10ff */
[----:B0-----:R-:W-:Y:S01]  /*8c90*/  FMUL R45, R45, R60 ;  /* 0x0000003c2d2d7220 */ /* 0x001fe20000400000 */
[----:B------:R-:W-:Y:S01]  /*8ca0*/  LEA R10, R10, UR4, 0x2 ;  /* 0x000000040a0a7c11 */ /* 0x000fe2000f8e10ff */
[----:B------:R-:W-:Y:S01]  /*8cb0*/  @!P6 FMUL R80, R80, 16777216 ;  /* 0x4b8000005050e820 */ /* 0x000fe20000400000 */
[----:B------:R-:W-:Y:S01]  /*8cc0*/  FMUL R82, R77, R82 ;  /* 0x000000524d527220 */ /* 0x000fe20000400000 */
[----:B------:R-:W-:-:S02]  /*8cd0*/  LEA R28, R28, UR4, 0x2 ;  /* 0x000000041c1c7c11 */ /* 0x000fc4000f8e10ff */
[----:B---3--:R-:W-:Y:S01]  /*8ce0*/  LOP3.LUT R5, R15, 0x70, RZ, 0xfc, !PT ;  /* 0x000000700f057812 */ /* 0x008fe200078efcff */
[----:B--2---:R-:W-:Y:S01]  /*8cf0*/  FMUL R78, R78, R81 ;  /* 0x000000514e4e7220 */ /* 0x004fe20000400000 */
[----:B------:R-:W-:Y:S02]  /*8d00*/  STS [R32], R19 ;  /* 0x0000001320007388 */ /* 0x000fe40000000800 */
[----:B------:R-:W-:Y:S01]  /*8d10*/  LEA R5, R5, UR4, 0x2 ;  /* 0x0000000405057c11 */ /* 0x000fe2000f8e10ff */
[----:B------:R-:W-:Y:S01]  /*8d20*/  @!P0 FMUL R30, R30, 16777216 ;  /* 0x4b8000001e1e8820 */ /* 0x000fe20000400000 */
[----:B------:R-:W-:Y:S01]  /*8d30*/  STS [R36], R31 ;  /* 0x0000001f24007388 */ /* 0x000fe20000000800 */
[----:B------:R-:W0:Y:S03]  /*8d40*/  MUFU.RCP R80, R80 ;  /* 0x0000005000507308 */ /* 0x000e260000001000 */
[----:B------:R2:W-:Y:S04]  /*8d50*/  STS [R10], R45 ;  /* 0x0000002d0a007388 */ /* 0x0005e80000000800 */
[----:B------:R-:W-:Y:S04]  /*8d60*/  STS [R28], R82 ;  /* 0x000000521c007388 */ /* 0x000fe80000000800 */
[----:B------:R3:W-:Y:S01]  /*8d70*/  STS [R5], R78 ;  /* 0x0000004e05007388 */ /* 0x0007e20000000800 */
[----:B------:R-:W-:Y:S01]  /*8d80*/  @!P4 FMUL R84, R84, 16777216 ;  /* 0x4b8000005454c820 */ /* 0x000fe20000400000 */
[----:B--2---:R-:W-:Y:S01]  /*8d90*/  LOP3.LUT R10, R15, 0x74, RZ, 0xfc, !PT ;  /* 0x000000740f0a7812 */ /* 0x004fe200078efcff */
[----:B---3--:R-:W2:Y:S02]  /*8da0*/  MUFU.RCP R5, R30 ;  /* 0x0000001e00057308 */ /* 0x008ea40000001000 */
[----:B-1----:R-:W-:Y:S01]  /*8db0*/  FMUL R79, R79, R84 ;  /* 0x000000544f4f7220 */ /* 0x002fe20000400000 */
[----:B------:R-:W-:Y:S01]  /*8dc0*/  LEA R10, R10, UR4, 0x2 ;  /* 0x000000040a0a7c11 */ /* 0x000fe2000f8e10ff */
[-C--:B------:R-:W-:Y:S01]  /*8dd0*/  FMUL R138, R138, R45.reuse ;  /* 0x0000002d8a8a7220 */ /* 0x080fe20000400000 */
[-C--:B------:R-:W-:Y:S01]  /*8de0*/  FMUL R19, R21, R45.reuse ;  /* 0x0000002d15137220 */ /* 0x080fe20000400000 */
[-C--:B------:R-:W-:Y:S01]  /*8df0*/  FMUL R136, R136, R45.reuse ;  /* 0x0000002d88887220 */ /* 0x080fe20000400000 */
[-C--:B------:R-:W-:Y:S01]  /*8e00*/  FMUL R29, R34, R45.reuse ;  /* 0x0000002d221d7220 */ /* 0x080fe20000400000 */
[----:B------:R-:W-:Y:S01]  /*8e10*/  @!P6 FMUL R83, R83, 16777216 ;  /* 0x4b8000005353e820 */ /* 0x000fe20000400000 */
[----:B------:R1:W-:Y:S01]  /*8e20*/  STS [R10], R79 ;  /* 0x0000004f0a007388 */ /* 0x0003e20000000800 */
[----:B------:R-:W-:Y:S01]  /*8e30*/  LOP3.LUT R15, R15, 0x78, RZ, 0xfc, !PT ;  /* 0x000000780f0f7812 */ /* 0x000fe200078efcff */
[----:B------:R-:W-:Y:S01]  /*8e40*/  @!P0 FMUL R14, R14, 16777216 ;  /* 0x4b8000000e0e8820 */ /* 0x000fe20000400000 */
[----:B------:R-:W-:Y:S01]  /*8e50*/  ISETP.NE.AND P5, PT, R173, RZ, PT ;  /* 0x000000ffad00720c */ /* 0x000fe20003fa5270 */
[-C--:B------:R-:W-:Y:S01]  /*8e60*/  FMUL R32, R22, R45.reuse ;  /* 0x0000002d16207220 */ /* 0x080fe20000400000 */
[-C--:B------:R-:W-:Y:S01]  /*8e70*/  FMUL R24, R20, R45.reuse ;  /* 0x0000002d14187220 */ /* 0x080fe20000400000 */
[----:B------:R-:W-:Y:S01]  /*8e80*/  F2FP.BF16.F32.PACK_AB R22, R19, R138 ;  /* 0x0000008a1316723e */ /* 0x000fe200000010ff */
[-C--:B------:R-:W-:Y:S01]  /*8e90*/  FMUL R137, R137, R45.reuse ;  /* 0x0000002d89897220 */ /* 0x080fe20000400000 */
[----:B-1----:R-:W-:Y:S01]  /*8ea0*/  LEA.HI R10, R88, 0x7c, RZ, 0x1c ;  /* 0x0000007c580a7811 */ /* 0x002fe200078fe0ff */
[----:B------:R-:W-:Y:S01]  /*8eb0*/  FMUL R139, R139, R45 ;  /* 0x0000002d8b8b7220 */ /* 0x000fe20000400000 */
[----:B0-----:R-:W-:Y:S01]  /*8ec0*/  FMUL R80, R80, R83 ;  /* 0x0000005350507220 */ /* 0x001fe20000400000 */
[----:B------:R-:W-:Y:S01]  /*8ed0*/  F2FP.BF16.F32.PACK_AB R20, R29, R136 ;  /* 0x000000881d14723e */ /* 0x000fe200000010ff */
[----:B--2---:R-:W-:Y:S01]  /*8ee0*/  FMUL R29, R5, R14 ;  /* 0x0000000e051d7220 */ /* 0x004fe20000400000 */
[----:B------:R-:W-:-:S02]  /*8ef0*/  LEA R19, R15, UR4, 0x2 ;  /* 0x000000040f137c11 */ /* 0x000fc4000f8e10ff */
[----:B------:R-:W-:Y:S02]  /*8f00*/  IADD3 R4, P0, R4, UR8, RZ ;  /* 0x0000000804047c10 */ /* 0x000fe4000ff1e0ff */
[----:B------:R-:W-:Y:S01]  /*8f10*/  LEA R10, R10, UR4, 0x2 ;  /* 0x000000040a0a7c11 */ /* 0x000fe2000f8e10ff */
[----:B------:R-:W-:Y:S01]  /*8f20*/  FMUL R31, R23, R82 ;  /* 0x00000052171f7220 */ /* 0x000fe20000400000 */
[----:B------:R-:W-:Y:S01]  /*8f30*/  IADD3.X R5, R13, UR9, RZ, P0, !PT ;  /* 0x000000090d057c10 */ /* 0x000fe200087fe4ff */
[----:B------:R-:W-:Y:S01]  /*8f40*/  STS [R19], R80 ;  /* 0x0000005013007388 */ /* 0x000fe20000000800 */
[----:B------:R-:W-:Y:S01]  /*8f50*/  F2FP.BF16.F32.PACK_AB R21, R24, R137 ;  /* 0x000000891815723e */ /* 0x000fe200000010ff */
[----:B------:R-:W-:Y:S01]  /*8f60*/  ULDC.64 UR8, c[0x0][0x218] ;  /* 0x0000860000087ab9 */ /* 0x000fe20000000a00 */
[----:B------:R-:W-:Y:S01]  /*8f70*/  F2FP.BF16.F32.PACK_AB R23, R32, R139 ;  /* 0x0000008b2017723e */ /* 0x000fe200000010ff */
[----:B------:R0:W-:Y:S01]  /*8f80*/  STS [R10], R29 ;  /* 0x0000001d0a007388 */ /* 0x0001e20000000800 */
[----:B------:R-:W-:-:S02]  /*8f90*/  ISETP.NE.AND P6, PT, R174, RZ, PT ;  /* 0x000000ffae00720c */ /* 0x000fc40003fc5270 */
[----:B------:R-:W-:Y:S02]  /*8fa0*/  ISETP.NE.AND P4, PT, R175, RZ, PT ;  /* 0x000000ffaf00720c */ /* 0x000fe40003f85270 */
[----:B------:R-:W-:Y:S01]  /*8fb0*/  IADD3 R14, P1, R2, UR10, RZ ;  /* 0x0000000a020e7c10 */ /* 0x000fe2000ff3e0ff */
[-C--:B------:R-:W-:Y:S01]  /*8fc0*/  FMUL R140, R140, R82.reuse ;  /* 0x000000528c8c7220 */ /* 0x080fe20000400000 */
[----:B------:R-:W-:Y:S02]  /*8fd0*/  ISETP.NE.AND P3, PT, R176, RZ, PT ;  /* 0x000000ffb000720c */ /* 0x000fe40003f65270 */
[----:B0-----:R-:W-:Y:S01]  /*8fe0*/  IADD3 R10, P0, R11, UR8, RZ ;  /* 0x000000080b0a7c10 */ /* 0x001fe2000ff1e0ff */
[-C--:B------:R-:W-:Y:S01]  /*8ff0*/  FMUL R141, R141, R82.reuse ;  /* 0x000000528d8d7220 */ /* 0x080fe20000400000 */
[-C--:B------:R-:W-:Y:S01]  /*9000*/  FMUL R34, R35, R82.reuse ;  /* 0x0000005223227220 */ /* 0x080fe20000400000 */
[-C--:B------:R-:W-:Y:S01]  /*9010*/  FMUL R142, R142, R82.reuse ;  /* 0x000000528e8e7220 */ /* 0x080fe20000400000 */
[-C--:B------:R-:W-:Y:S01]  /*9020*/  FMUL R39, R39, R82.reuse ;  /* 0x0000005227277220 */ /* 0x080fe20000400000 */
[-C--:B------:R-:W-:Y:S01]  /*9030*/  FMUL R143, R143, R82.reuse ;  /* 0x000000528f8f7220 */ /* 0x080fe20000400000 */
[----:B------:R-:W-:Y:S01]  /*9040*/  FMUL R36, R57, R82 ;  /* 0x0000005239247220 */ /* 0x000fe20000400000 */
[----:B------:R0:W-:Y:S01]  /*9050*/  @P5 STG.E.128 desc[UR6][R16.64], R20 ;  /* 0x0000001410005986 */ /* 0x0001e2000c101d06 */
[----:B------:R-:W-:Y:S01]  /*9060*/  ISETP.NE.AND P2, PT, R177, RZ, PT ;  /* 0x000000ffb100720c */ /* 0x000fe20003f45270 */
[-C--:B------:R-:W-:Y:S01]  /*9070*/  FMUL R144, R144, R78.reuse ;  /* 0x0000004e90907220 */ /* 0x080fe20000400000 */
[-C--:B------:R-:W-:Y:S01]  /*9080*/  FMUL R33, R58, R78.reuse ;  /* 0x0000004e3a217220 */ /* 0x080fe20000400000 */
[-C--:B------:R-:W-:Y:S01]  /*9090*/  FMUL R145, R145, R78.reuse ;  /* 0x0000004e91917220 */ /* 0x080fe20000400000 */
[-C--:B------:R-:W-:Y:S01]  /*90a0*/  FMUL R38, R59, R78.reuse ;  /* 0x0000004e3b267220 */ /* 0x080fe20000400000 */
[-C--:B------:R-:W-:Y:S01]  /*90b0*/  FMUL R146, R146, R78.reuse ;  /* 0x0000004e92927220 */ /* 0x080fe20000400000 */
[-C--:B------:R-:W-:Y:S01]  /*90c0*/  FMUL R61, R61, R78.reuse ;  /* 0x0000004e3d3d7220 */ /* 0x080fe20000400000 */
[-C--:B------:R-:W-:Y:S01]  /*90d0*/  FMUL R147, R147, R78.reuse ;  /* 0x0000004e93937220 */ /* 0x080fe20000400000 */
[----:B------:R-:W-:Y:S01]  /*90e0*/  FMUL R62, R62, R78 ;  /* 0x0000004e3e3e7220 */ /* 0x000fe20000400000 */
[----:B------:R-:W-:Y:S01]  /*90f0*/  ISETP.NE.AND P5, PT, R164, RZ, PT ;  /* 0x000000ffa400720c */ /* 0x000fe20003fa5270 */
[-C--:B------:R-:W-:Y:S01]  /*9100*/  FMUL R148, R148, R79.reuse ;  /* 0x0000004f94947220 */ /* 0x080fe20000400000 */
[----:B------:R-:W-:Y:S01]  /*9110*/  IADD3.X R11, R9, UR9, RZ, P0, !PT ;  /* 0x00000009090b7c10 */ /* 0x000fe200087fe4ff */
[-C--:B------:R-:W-:Y:S01]  /*9120*/  FMUL R65, R65, R79.reuse ;  /* 0x0000004f41417220 */ /* 0x080fe20000400000 */
[-C--:B------:R-:W-:Y:S01]  /*9130*/  FMUL R149, R149, R79.reuse ;  /* 0x0000004f95957220 */ /* 0x080fe20000400000 */
[-C--:B------:R-:W-:Y:S01]  /*9140*/  FMUL R66, R66, R79.reuse ;  /* 0x0000004f42427220 */ /* 0x080fe20000400000 */
[-C--:B------:R-:W-:Y:S01]  /*9150*/  FMUL R150, R150, R79.reuse ;  /* 0x0000004f96967220 */ /* 0x080fe20000400000 */
[-C--:B------:R-:W-:Y:S01]  /*9160*/  FMUL R67, R67, R79.reuse ;  /* 0x0000004f43437220 */ /* 0x080fe20000400000 */
[-C--:B------:R-:W-:Y:S01]  /*9170*/  FMUL R151, R151, R79.reuse ;  /* 0x0000004f97977220 */ /* 0x080fe20000400000 */
[----:B------:R-:W-:Y:S01]  /*9180*/  FMUL R68, R68, R79 ;  /* 0x0000004f44447220 */ /* 0x000fe20000400000 */
[----:B------:R-:W-:Y:S01]  /*9190*/  IADD3.X R15, R12, UR11, RZ, P1, !PT ;  /* 0x0000000b0c0f7c10 */ /* 0x000fe20008ffe4ff */
[----:B------:R-:W-:Y:S01]  /*91a0*/  ULDC.64 UR8, c[0x0][0x218] ;  /* 0x0000860000087ab9 */ /* 0x000fe20000000a00 */
        /* <DEDUP_REMOVED lines=8> */
[----:B------:R-:W-:Y:S01]  /*9230*/  ULDC.64 UR10, c[0x0][0x218] ;  /* 0x00008600000a7ab9 */ /* 0x000fe20000000a00 */
[-C--:B------:R-:W-:Y:S01]  /*9240*/  FMUL R40, R40, R29.reuse ;  /* 0x0000001d28287220 */ /* 0x080fe20000400000 */
[-C--:B------:R-:W-:Y:S01]  /*9250*/  FMUL R35, R18, R29.reuse ;  /* 0x0000001d12237220 */ /* 0x080fe20000400000 */
[-C--:B------:R-:W-:Y:S01]  /*9260*/  FMUL R41, R41, R29.reuse ;  /* 0x0000001d29297220 */ /* 0x080fe20000400000 */
[-C--:B------:R-:W-:Y:S01]  /*9270*/  FMUL R2, R25, R29.reuse ;  /* 0x0000001d19027220 */ /* 0x080fe20000400000 */
[-C--:B------:R-:W-:Y:S01]  /*9280*/  FMUL R42, R42, R29.reuse ;  /* 0x0000001d2a2a7220 */ /* 0x080fe20000400000 */
[-C--:B0-----:R-:W-:Y:S01]  /*9290*/  FMUL R17, R26, R29.reuse ;  /* 0x0000001d1a117220 */ /* 0x081fe20000400000 */
[-C--:B------:R-:W-:Y:S01]  /*92a0*/  FMUL R43, R43, R29.reuse ;  /* 0x0000001d2b2b7220 */ /* 0x080fe20000400000 */
[----:B------:R-:W-:Y:S01]  /*92b0*/  FMUL R16, R27, R29 ;  /* 0x0000001d1b107220 */ /* 0x000fe20000400000 */
[----:B------:R-:W-:-:S02]  /*92c0*/  IADD3 R6, P0, R6, UR8, RZ ;  /* 0x0000000806067c10 */ /* 0x000fc4000ff1e0ff */
[----:B------:R-:W-:Y:S02]  /*92d0*/  F2FP.BF16.F32.PACK_AB R140, R31, R140 ;  /* 0x0000008c1f8c723e */ /* 0x000fe400000010ff */
[----:B------:R-:W-:Y:S02]  /*92e0*/  F2FP.BF16.F32.PACK_AB R141, R34, R141 ;  /* 0x0000008d228d723e */ /* 0x000fe400000010ff */
[----:B------:R-:W-:Y:S02]  /*92f0*/  F2FP.BF16.F32.PACK_AB R142, R39, R142 ;  /* 0x0000008e278e723e */ /* 0x000fe400000010ff */
[----:B------:R-:W-:Y:S02]  /*9300*/  F2FP.BF16.F32.PACK_AB R143, R36, R143 ;  /* 0x0000008f248f723e */ /* 0x000fe400000010ff */
[----:B------:R-:W-:Y:S02]  /*9310*/  IADD3 R162, P1, R162, UR10, RZ ;  /* 0x0000000aa2a27c10 */ /* 0x000fe4000ff3e0ff */
[----:B------:R-:W-:-:S02]  /*9320*/  F2FP.BF16.F32.PACK_AB R144, R33, R144 ;  /* 0x000000902190723e */ /* 0x000fc400000010ff */
[----:B------:R-:W-:Y:S02]  /*9330*/  F2FP.BF16.F32.PACK_AB R145, R38, R145 ;  /* 0x000000912691723e */ /* 0x000fe400000010ff */
[----:B------:R-:W-:Y:S02]  /*9340*/  F2FP.BF16.F32.PACK_AB R146, R61, R146 ;  /* 0x000000923d92723e */ /* 0x000fe400000010ff */
[----:B------:R-:W-:Y:S02]  /*9350*/  F2FP.BF16.F32.PACK_AB R147, R62, R147 ;  /* 0x000000933e93723e */ /* 0x000fe400000010ff */
[----:B------:R-:W-:Y:S02]  /*9360*/  F2FP.BF16.F32.PACK_AB R148, R65, R148 ;  /* 0x000000944194723e */ /* 0x000fe400000010ff */
[----:B------:R-:W-:Y:S02]  /*9370*/  F2FP.BF16.F32.PACK_AB R149, R66, R149 ;  /* 0x000000954295723e */ /* 0x000fe400000010ff */
[----:B------:R-:W-:-:S02]  /*9380*/  F2FP.BF16.F32.PACK_AB R150, R67, R150 ;  /* 0x000000964396723e */ /* 0x000fc400000010ff */
[----:B------:R-:W-:Y:S02]  /*9390*/  F2FP.BF16.F32.PACK_AB R151, R68, R151 ;  /* 0x000000974497723e */ /* 0x000fe400000010ff */
[----:B------:R-:W-:Y:S02]  /*93a0*/  IADD3.X R7, R7, UR9, RZ, P0, !PT ;  /* 0x0000000907077c10 */ /* 0x000fe400087fe4ff */
[----:B------:R-:W-:Y:S02]  /*93b0*/  F2FP.BF16.F32.PACK_AB R152, R69, R152 ;  /* 0x000000984598723e */ /* 0x000fe400000010ff */
[----:B------:R-:W-:Y:S02]  /*93c0*/  F2FP.BF16.F32.PACK_AB R153, R70, R153 ;  /* 0x000000994699723e */ /* 0x000fe400000010ff */
[----:B------:R-:W-:Y:S02]  /*93d0*/  F2FP.BF16.F32.PACK_AB R154, R71, R154 ;  /* 0x0000009a479a723e */ /* 0x000fe400000010ff */
[----:B------:R-:W-:Y:S01]  /*93e0*/  F2FP.BF16.F32.PACK_AB R155, R72, R155 ;  /* 0x0000009b489b723e */ /* 0x000fe200000010ff */
[----:B------:R0:W-:Y:S01]  /*93f0*/  @P6 STG.E.128 desc[UR6][R4.64], R140 ;  /* 0x0000008c04006986 */ /* 0x0001e2000c101d06 */
[----:B------:R-:W-:-:S02]  /*9400*/  IADD3.X R163, R8, UR11, RZ, P1, !PT ;  /* 0x0000000b08a37c10 */ /* 0x000fc40008ffe4ff */
[----:B------:R-:W-:Y:S02]  /*9410*/  F2FP.BF16.F32.PACK_AB R40, R35, R40 ;  /* 0x000000282328723e */ /* 0x000fe400000010ff */
[----:B------:R-:W-:Y:S02]  /*9420*/  F2FP.BF16.F32.PACK_AB R41, R2, R41 ;  /* 0x000000290229723e */ /* 0x000fe400000010ff */
[----:B------:R-:W-:Y:S02]  /*9430*/  F2FP.BF16.F32.PACK_AB R42, R17, R42 ;  /* 0x0000002a112a723e */ /* 0x000fe400000010ff */
[----:B------:R-:W-:Y:S01]  /*9440*/  F2FP.BF16.F32.PACK_AB R43, R16, R43 ;  /* 0x0000002b102b723e */ /* 0x000fe200000010ff */
[----:B------:R1:W-:Y:S04]  /*9450*/  @P4 STG.E.128 desc[UR6][R14.64], R144 ;  /* 0x000000900e004986 */ /* 0x0003e8000c101d06 */
[----:B------:R1:W-:Y:S04]  /*9460*/  @P3 STG.E.128 desc[UR6][R10.64], R148 ;  /* 0x000000940a003986 */ /* 0x0003e8000c101d06 */
[----:B------:R1:W-:Y:S04]  /*9470*/  @P2 STG.E.128 desc[UR6][R6.64], R152 ;  /* 0x0000009806002986 */ /* 0x0003e8000c101d06 */
[----:B------:R1:W-:Y:S01]  /*9480*/  @P5 STG.E.128 desc[UR6][R162.64], R40 ;  /* 0x00000028a2005986 */ /* 0x0003e2000c101d06 */
[----:B------:R-:W-:Y:S01]  /*9490*/  BAR.SYNC.DEFER_BLOCKING 0x0 ;  /* 0x0000000000007b1d */ /* 0x000fe20000010000 */
[----:B------:R-:W-:-:S02]  /*94a0*/  ISETP.GE.U32.AND P0, PT, R0, 0xc000, PT ;  /* 0x0000c0000000780c */ /* 0x000fc40003f06070 */
[----:B------:R-:W-:-:S04]  /*94b0*/  SHF.L.U32 R3, R3, 0x1, RZ ;  /* 0x0000000103037819 */ /* 0x000fc800000006ff */
[----:B0-----:R-:W-:-:S04]  /*94c0*/  LOP3.LUT R5, R3, 0x7e, RZ, 0xc0, !PT ;  /* 0x0000007e03057812 */ /* 0x001fc800078ec0ff */
[----:B------:R-:W-:-:S03]  /*94d0*/  LEA R4, R5, UR4, 0x2 ;  /* 0x0000000405047c11 */ /* 0x000fc6000f8e10ff */
[----:B------:R-:W-:Y:S05]  /*94e0*/  @P0 EXIT ;  /* 0x000000000000094d */ /* 0x000fea0003800000 */
[----:B-1----:R-:W0:Y:S01]  /*94f0*/  LDS.64 R6, [R4] ;  /* 0x0000000004067984 */ /* 0x002e220000000a00 */
[----:B------:R-:W1:Y:S02]  /*9500*/  LDC.64 R2, c[0x0][0x220] ;  /* 0x00008800ff027b82 */ /* 0x000e640000000a00 */
[----:B-1----:R-:W-:-:S04]  /*9510*/  IMAD.WIDE R2, R0, 0x4, R2 ;  /* 0x0000000400027825 */ /* 0x002fc800078e0202 */
[----:B------:R-:W-:-:S05]  /*9520*/  IMAD.WIDE.U32 R2, R5, 0x4, R2 ;  /* 0x0000000405027825 */ /* 0x000fca00078e0002 */
[----:B0-----:R-:W-:Y:S01]  /*9530*/  STG.E.64 desc[UR6][R2.64], R6 ;  /* 0x0000000602007986 */ /* 0x001fe2000c101b06 */
[----:B------:R-:W-:Y:S05]  /*9540*/  EXIT ;  /* 0x000000000000794d */ /* 0x000fea0003800000 */
.L_x_0:
[----:B------:R-:W-:-:S00]  /*9550*/  BRA `(.L_x_0) ;  /* 0xfffffffc00fc7947 */ /* 0x000fc0000383ffff */
[----:B------:R-:W-:-:S00]  /*9560*/  NOP ;  /* 0x0000000000007918 */ /* 0x000fc00000000000 */
        /* <DEDUP_REMOVED lines=9> */
.L_x_1:


//--------------------- .nv.global.init           --------------------------
	.section	.nv.global.init,"aw",@progbits
.nv.global.init:
	.type		_$_str,@object
	.size		_$_str,(_$_str_$_2 - _$_str)
_$_str:
        /*0000*/ 	.byte	0x5f, 0x5f, 0x43, 0x55, 0x44, 0x41, 0x5f, 0x46, 0x54, 0x5a, 0x00
	.type		_$_str_$_2,@object
	.size		_$_str_$_2,(.L_1 - _$_str_$_2)
_$_str_$_2:
        /*000b*/ 	.byte	0x5f, 0x5f, 0x43, 0x55, 0x44, 0x41, 0x5f, 0x50, 0x52, 0x45, 0x43, 0x5f, 0x53, 0x51, 0x52, 0x54
        /*001b*/ 	.byte	0x00
.L_1:


//--------------------- .nv.shared.l2norm_fwd_kernel --------------------------
	.section	.nv.shared.l2norm_fwd_kernel,"aw",@nobits
	.sectionflags	@""
	.align	16
	.zero		1024


//--------------------- .nv.shared.reserved.0     --------------------------
	.section	.nv.shared.reserved.0,"aw",@nobits
	.weak		__nv_reservedSMEM_offset_0_alias
	.size		__nv_reservedSMEM_offset_0_alias, 0, 0
	.other		__nv_reservedSMEM_offset_0_alias,@"STO_CUDA_RESERVED_SHARED STV_DEFAULT"
__nv_reservedSMEM_offset_0_alias:
	.zero		0


//--------------------- .nv.constant0.l2norm_fwd_kernel --------------------------
	.section	.nv.constant0.l2norm_fwd_kernel,"a",@progbits
	.sectionflags	@""
	.align	4
.nv.constant0.l2norm_fwd_kernel:
	.zero		568


//--------------------- SYMBOLS --------------------------

	.type		.nv.reservedSmem.offset0,@object
	.size		.nv.reservedSmem.offset0,0x4
